	.target	sm_100a

	.elftype	@"ET_EXEC"


//--------------------- .note.nv.tkinfo           --------------------------
	.section	.note.nv.tkinfo,"",@"SHT_NOTE"
	.sectionflags	@"SHF_NOTE_NV_TKINFO"
	.tkinfo
        /*0018*/ 	.word	0x00000002
        /*0030*/ 	.string	""
        /*0030*/ 	.string	"ptxas"
        /*0030*/ 	.string	"Cuda compilation tools, release 13.0, V13.0.88"
        /*0030*/ 	.string	"Build cuda_13.0.r13.0/compiler.36424714_0"
        /*0030*/ 	.string	"-arch sm_100a -m 64 "



//--------------------- .note.nv.cuinfo           --------------------------
	.section	.note.nv.cuinfo,"",@"SHT_NOTE"
	.sectionflags	@"SHF_NOTE_NV_CUINFO"
        /*0018*/ 	.short	0x0002
        /*001a*/ 	.short	0x0064
        /*001c*/ 	.short	0x0082
	.zero		2


//--------------------- .nv.info                  --------------------------
	.section	.nv.info,"",@"SHT_CUDA_INFO"
	.align	4


	//----- nvinfo : EIATTR_REGCOUNT
	.align		4
        /*0000*/ 	.byte	0x04, 0x2f
        /*0002*/ 	.short	(.L_19 - .L_18)
	.align		4
.L_18:
        /*0004*/ 	.word	index@(_ZN7cutlass13device_kernelINS_4gemm6kernel13GemmUniversalIN4cute5tupleIJiiiiEEENS1_10collective13CollectiveMmaINS1_35MainloopSm100TmaUmmaWarpSpecializedILi3ELi2ELi2ENS5_IJNS4_1CILi1EEESB_SB_EEEEENS5_IJNSA_ILi128EEENSA_ILi256EEENSA_ILi64EEEEEENS_10bfloat16_tENS5_IJlSB_lEEESI_SJ_NS4_8TiledMMAINS4_8MMA_AtomIJNS4_20SM100_MMA_F16BF16_SSISI_SI_fLi128ELi256ELNS4_4UMMA5MajorE0ELSO_0ELNSN_7ScaleInE0ELSP_0EEEEEENS4_6LayoutISC_NS5_IJNSA_ILi0EEEST_ST_EEEEENS5_IJNS4_10UnderscoreESW_SW_EEEEENS4_13SM90_TMA_LOADENS4_14ComposedLayoutINS4_7SwizzleILi3ELi4ELi3EEENS4_18smem_ptr_flag_bitsILi16EEENSS_INS5_IJNSA_ILi8EEESG_EEENS5_IJSG_SB_EEEEEEEvNS4_8identityESZ_S19_vS1A_EENS_8epilogue10collective18CollectiveEpilogueINS1C_23Sm100TmaWarpSpecializedILi4ELi2ELi64ELb1ELb0EEEJSH_NS5_IJNSS_ISE_SB_EENSS_ISG_SB_EEEEESI_SJ_SI_SJ_NS1C_6fusion15FusionCallbacksIS1G_NS1K_17LinearCombinationISI_fSI_fLNS_15FloatRoundStyleE2EEESH_S1J_JEEENS4_5SM1004TMEM4LOAD26SM100_TMEM_LOAD_32dp32b64xESZ_S19_NS4_39AutoVectorizingCopyWithAssumedAlignmentILi128EEENS4_14SM90_TMA_STOREES19_S1V_S1V_EEEvvEEEEvNT_6ParamsE)
        /*0008*/ 	.word	0x000000b9


	//----- nvinfo : EIATTR_FRAME_SIZE
	.align		4
.L_19:
        /*000c*/ 	.byte	0x04, 0x11
        /*000e*/ 	.short	(.L_21 - .L_20)
	.align		4
.L_20:
        /*0010*/ 	.word	index@($__internal_2_$__cuda_sm10x_tcgen05_guardrail_trap_unallocated_columns_being_dealloced)
        /*0014*/ 	.word	0x00000000


	//----- nvinfo : EIATTR_FRAME_SIZE
	.align		4
.L_21:
        /*0018*/ 	.byte	0x04, 0x11
        /*001a*/ 	.short	(.L_23 - .L_22)
	.align		4
.L_22:
        /*001c*/ 	.word	index@($__internal_1_$__cuda_sm10x_tcgen05_guardrail_trap_phase_invalid_during_alloc)
        /*0020*/ 	.word	0x00000000


	//----- nvinfo : EIATTR_FRAME_SIZE
	.align		4
.L_23:
        /*0024*/ 	.byte	0x04, 0x11
        /*0026*/ 	.short	(.L_25 - .L_24)
	.align		4
.L_24:
        /*0028*/ 	.word	index@($__internal_0_$__cuda_sm10x_tcgen05_guardrail_trap_col_being_dealloced_not_returned_by_alloc)
        /*002c*/ 	.word	0x00000000


	//----- nvinfo : EIATTR_FRAME_SIZE
	.align		4
.L_25:
        /*0030*/ 	.byte	0x04, 0x11
        /*0032*/ 	.short	(.L_27 - .L_26)
	.align		4
.L_26:
        /*0034*/ 	.word	index@(_ZN7cutlass13device_kernelINS_4gemm6kernel13GemmUniversalIN4cute5tupleIJiiiiEEENS1_10collective13CollectiveMmaINS1_35MainloopSm100TmaUmmaWarpSpecializedILi3ELi2ELi2ENS5_IJNS4_1CILi1EEESB_SB_EEEEENS5_IJNSA_ILi128EEENSA_ILi256EEENSA_ILi64EEEEEENS_10bfloat16_tENS5_IJlSB_lEEESI_SJ_NS4_8TiledMMAINS4_8MMA_AtomIJNS4_20SM100_MMA_F16BF16_SSISI_SI_fLi128ELi256ELNS4_4UMMA5MajorE0ELSO_0ELNSN_7ScaleInE0ELSP_0EEEEEENS4_6LayoutISC_NS5_IJNSA_ILi0EEEST_ST_EEEEENS5_IJNS4_10UnderscoreESW_SW_EEEEENS4_13SM90_TMA_LOADENS4_14ComposedLayoutINS4_7SwizzleILi3ELi4ELi3EEENS4_18smem_ptr_flag_bitsILi16EEENSS_INS5_IJNSA_ILi8EEESG_EEENS5_IJSG_SB_EEEEEEEvNS4_8identityESZ_S19_vS1A_EENS_8epilogue10collective18CollectiveEpilogueINS1C_23Sm100TmaWarpSpecializedILi4ELi2ELi64ELb1ELb0EEEJSH_NS5_IJNSS_ISE_SB_EENSS_ISG_SB_EEEEESI_SJ_SI_SJ_NS1C_6fusion15FusionCallbacksIS1G_NS1K_17LinearCombinationISI_fSI_fLNS_15FloatRoundStyleE2EEESH_S1J_JEEENS4_5SM1004TMEM4LOAD26SM100_TMEM_LOAD_32dp32b64xESZ_S19_NS4_39AutoVectorizingCopyWithAssumedAlignmentILi128EEENS4_14SM90_TMA_STOREES19_S1V_S1V_EEEvvEEEEvNT_6ParamsE)
        /*0038*/ 	.word	0x00000000


	//----- nvinfo : EIATTR_MIN_STACK_SIZE
	.align		4
.L_27:
        /*003c*/ 	.byte	0x04, 0x12
        /*003e*/ 	.short	(.L_29 - .L_28)
	.align		4
.L_28:
        /*0040*/ 	.word	index@(_ZN7cutlass13device_kernelINS_4gemm6kernel13GemmUniversalIN4cute5tupleIJiiiiEEENS1_10collective13CollectiveMmaINS1_35MainloopSm100TmaUmmaWarpSpecializedILi3ELi2ELi2ENS5_IJNS4_1CILi1EEESB_SB_EEEEENS5_IJNSA_ILi128EEENSA_ILi256EEENSA_ILi64EEEEEENS_10bfloat16_tENS5_IJlSB_lEEESI_SJ_NS4_8TiledMMAINS4_8MMA_AtomIJNS4_20SM100_MMA_F16BF16_SSISI_SI_fLi128ELi256ELNS4_4UMMA5MajorE0ELSO_0ELNSN_7ScaleInE0ELSP_0EEEEEENS4_6LayoutISC_NS5_IJNSA_ILi0EEEST_ST_EEEEENS5_IJNS4_10UnderscoreESW_SW_EEEEENS4_13SM90_TMA_LOADENS4_14ComposedLayoutINS4_7SwizzleILi3ELi4ELi3EEENS4_18smem_ptr_flag_bitsILi16EEENSS_INS5_IJNSA_ILi8EEESG_EEENS5_IJSG_SB_EEEEEEEvNS4_8identityESZ_S19_vS1A_EENS_8epilogue10collective18CollectiveEpilogueINS1C_23Sm100TmaWarpSpecializedILi4ELi2ELi64ELb1ELb0EEEJSH_NS5_IJNSS_ISE_SB_EENSS_ISG_SB_EEEEESI_SJ_SI_SJ_NS1C_6fusion15FusionCallbacksIS1G_NS1K_17LinearCombinationISI_fSI_fLNS_15FloatRoundStyleE2EEESH_S1J_JEEENS4_5SM1004TMEM4LOAD26SM100_TMEM_LOAD_32dp32b64xESZ_S19_NS4_39AutoVectorizingCopyWithAssumedAlignmentILi128EEENS4_14SM90_TMA_STOREES19_S1V_S1V_EEEvvEEEEvNT_6ParamsE)
        /*0044*/ 	.word	0x00000000
.L_29:


//--------------------- .nv.compat                --------------------------
	.section	.nv.compat,"",@"SHT_CUDA_COMPAT_INFO"
	.align	4
        /*0000*/ 	.byte	0x02, 0x09, 0x01, 0x00, 0x02, 0x02, 0x02, 0x00, 0x02, 0x05, 0x05, 0x00, 0x03, 0x07, 0x01, 0x01
        /*0010*/ 	.byte	0x02, 0x03, 0x01, 0x00, 0x02, 0x06, 0x01, 0x00, 0x04, 0x0b, 0x08, 0x00, 0x09, 0x00, 0x00, 0x00
        /*0020*/ 	.byte	0x00, 0x00, 0x00, 0x00


//--------------------- .nv.info._ZN7cutlass13device_kernelINS_4gemm6kernel13GemmUniversalIN4cute5tupleIJiiiiEEENS1_10collective13CollectiveMmaINS1_35MainloopSm100TmaUmmaWarpSpecializedILi3ELi2ELi2ENS5_IJNS4_1CILi1EEESB_SB_EEEEENS5_IJNSA_ILi128EEENSA_ILi256EEENSA_ILi64EEEEEENS_10bfloat16_tENS5_IJlSB_lEEESI_SJ_NS4_8TiledMMAINS4_8MMA_AtomIJNS4_20SM100_MMA_F16BF16_SSISI_SI_fLi128ELi256ELNS4_4UMMA5MajorE0ELSO_0ELNSN_7ScaleInE0ELSP_0EEEEEENS4_6LayoutISC_NS5_IJNSA_ILi0EEEST_ST_EEEEENS5_IJNS4_10UnderscoreESW_SW_EEEEENS4_13SM90_TMA_LOADENS4_14ComposedLayoutINS4_7SwizzleILi3ELi4ELi3EEENS4_18smem_ptr_flag_bitsILi16EEENSS_INS5_IJNSA_ILi8EEESG_EEENS5_IJSG_SB_EEEEEEEvNS4_8identityESZ_S19_vS1A_EENS_8epilogue10collective18CollectiveEpilogueINS1C_23Sm100TmaWarpSpecializedILi4ELi2ELi64ELb1ELb0EEEJSH_NS5_IJNSS_ISE_SB_EENSS_ISG_SB_EEEEESI_SJ_SI_SJ_NS1C_6fusion15FusionCallbacksIS1G_NS1K_17LinearCombinationISI_fSI_fLNS_15FloatRoundStyleE2EEESH_S1J_JEEENS4_5SM1004TMEM4LOAD26SM100_TMEM_LOAD_32dp32b64xESZ_S19_NS4_39AutoVectorizingCopyWithAssumedAlignmentILi128EEENS4_14SM90_TMA_STOREES19_S1V_S1V_EEEvvEEEEvNT_6ParamsE --------------------------
	.section	.nv.info._ZN7cutlass13device_kernelINS_4gemm6kernel13GemmUniversalIN4cute5tupleIJiiiiEEENS1_10collective13CollectiveMmaINS1_35MainloopSm100TmaUmmaWarpSpecializedILi3ELi2ELi2ENS5_IJNS4_1CILi1EEESB_SB_EEEEENS5_IJNSA_ILi128EEENSA_ILi256EEENSA_ILi64EEEEEENS_10bfloat16_tENS5_IJlSB_lEEESI_SJ_NS4_8TiledMMAINS4_8MMA_AtomIJNS4_20SM100_MMA_F16BF16_SSISI_SI_fLi128ELi256ELNS4_4UMMA5MajorE0ELSO_0ELNSN_7ScaleInE0ELSP_0EEEEEENS4_6LayoutISC_NS5_IJNSA_ILi0EEEST_ST_EEEEENS5_IJNS4_10UnderscoreESW_SW_EEEEENS4_13SM90_TMA_LOADENS4_14ComposedLayoutINS4_7SwizzleILi3ELi4ELi3EEENS4_18smem_ptr_flag_bitsILi16EEENSS_INS5_IJNSA_ILi8EEESG_EEENS5_IJSG_SB_EEEEEEEvNS4_8identityESZ_S19_vS1A_EENS_8epilogue10collective18CollectiveEpilogueINS1C_23Sm100TmaWarpSpecializedILi4ELi2ELi64ELb1ELb0EEEJSH_NS5_IJNSS_ISE_SB_EENSS_ISG_SB_EEEEESI_SJ_SI_SJ_NS1C_6fusion15FusionCallbacksIS1G_NS1K_17LinearCombinationISI_fSI_fLNS_15FloatRoundStyleE2EEESH_S1J_JEEENS4_5SM1004TMEM4LOAD26SM100_TMEM_LOAD_32dp32b64xESZ_S19_NS4_39AutoVectorizingCopyWithAssumedAlignmentILi128EEENS4_14SM90_TMA_STOREES19_S1V_S1V_EEEvvEEEEvNT_6ParamsE,"",@"SHT_CUDA_INFO"
	.sectionflags	@""
	.align	4


	//----- nvinfo : EIATTR_CUDA_API_VERSION
	.align		4
        /*0000*/ 	.byte	0x04, 0x37
        /*0002*/ 	.short	(.L_31 - .L_30)
.L_30:
        /*0004*/ 	.word	0x00000082


	//----- nvinfo : EIATTR_KPARAM_INFO
	.align		4
.L_31:
        /*0008*/ 	.byte	0x04, 0x17
        /*000a*/ 	.short	(.L_33 - .L_32)
.L_32:
        /*000c*/ 	.word	0x00000000
        /*0010*/ 	.short	0x0000
        /*0012*/ 	.short	0x0000
        /*0014*/ 	.byte	0x00, 0xf0, 0x01, 0x20


	//----- nvinfo : EIATTR_AT_ENTRY_FRAGMENTS
	.align		4
.L_33:
        /*0018*/ 	.byte	0x04, 0x4f
        /*001a*/ 	.short	(.L_35 - .L_34)


	//   ....[0]....
.L_34:
        /*001c*/ 	.word	0x00000006


	//----- nvinfo : EIATTR_RESERVED_SMEM_USED
	.align		4
.L_35:
        /*0020*/ 	.byte	0x01, 0x41
	.zero		2


	//----- nvinfo : EIATTR_SPARSE_MMA_MASK
	.align		4
        /*0024*/ 	.byte	0x03, 0x50
        /*0026*/ 	.short	0x0000


	//----- nvinfo : EIATTR_TCGEN05_1CTA_USED
	.align		4
        /*0028*/ 	.byte	0x01, 0x51
	.zero		2


	//----- nvinfo : EIATTR_MAXREG_COUNT
	.align		4
        /*002c*/ 	.byte	0x03, 0x1b
        /*002e*/ 	.short	0x00ff


	//----- nvinfo : EIATTR_NUM_BARRIERS
	.align		4
        /*0030*/ 	.byte	0x02, 0x4c
        /*0032*/ 	.byte	0x07
	.zero		1


	//----- nvinfo : EIATTR_EXTERNS
	.align		4
        /*0034*/ 	.byte	0x04, 0x0f
        /*0036*/ 	.short	(.L_37 - .L_36)


	//   ....[0]....
	.align		4
.L_36:
        /*0038*/ 	.word	index@(__assertfail)


	//----- nvinfo : EIATTR_MERCURY_ISA_VERSION
	.align		4
.L_37:
        /*003c*/ 	.byte	0x03, 0x5f
        /*003e*/ 	.short	0x0101


	//----- nvinfo : EIATTR_INT_WARP_WIDE_INSTR_OFFSETS
	.align		4
        /*0040*/ 	.byte	0x04, 0x31
        /*0042*/ 	.short	(.L_39 - .L_38)


	//   ....[0]....
.L_38:
        /*0044*/ 	.word	0x00001d90


	//   ....[1]....
        /*0048*/ 	.word	0x00003630


	//   ....[2]....
        /*004c*/ 	.word	0x00003650


	//   ....[3]....
        /*0050*/ 	.word	0x00003680


	//   ....[4]....
        /*0054*/ 	.word	0x00003fc0


	//   ....[5]....
        /*0058*/ 	.word	0x00004030


	//   ....[6]....
        /*005c*/ 	.word	0x00004110


	//   ....[7]....
        /*0060*/ 	.word	0x00004190


	//   ....[8]....
        /*0064*/ 	.word	0x000042a0


	//   ....[9]....
        /*0068*/ 	.word	0x00004330


	//   ....[10]....
        /*006c*/ 	.word	0x00004510


	//   ....[11]....
        /*0070*/ 	.word	0x00004670


	//----- nvinfo : EIATTR_COOP_GROUP_MASK_REGIDS
	.align		4
.L_39:
        /*0074*/ 	.byte	0x04, 0x29
        /*0076*/ 	.short	(.L_41 - .L_40)


	//   ....[0]....
.L_40:
        /*0078*/ 	.word	0xffffffff


	//   ....[1]....
        /*007c*/ 	.word	0xffffffff


	//   ....[2]....
        /*0080*/ 	.word	0xffffffff


	//   ....[3]....
        /*0084*/ 	.word	0xffffffff


	//   ....[4]....
        /*0088*/ 	.word	0xffffffff


	//   ....[5]....
        /*008c*/ 	.word	0xffffffff


	//   ....[6]....
        /*0090*/ 	.word	0xffffffff


	//   ....[7]....
        /*0094*/ 	.word	0xffffffff


	//   ....[8]....
        /*0098*/ 	.word	0xffffffff


	//   ....[9]....
        /*009c*/ 	.word	0xffffffff


	//   ....[10]....
        /*00a0*/ 	.word	0xffffffff


	//   ....[11]....
        /*00a4*/ 	.word	0xffffffff


	//   ....[12]....
        /*00a8*/ 	.word	0xffffffff


	//----- nvinfo : EIATTR_COOP_GROUP_INSTR_OFFSETS
	.align		4
.L_41:
        /*00ac*/ 	.byte	0x04, 0x28
        /*00ae*/ 	.short	(.L_43 - .L_42)


	//   ....[0]....
.L_42:
        /*00b0*/ 	.word	0x00000090


	//   ....[1]....
        /*00b4*/ 	.word	0x000004d0


	//   ....[2]....
        /*00b8*/ 	.word	0x00000620


	//   ....[3]....
        /*00bc*/ 	.word	0x000007c0


	//   ....[4]....
        /*00c0*/ 	.word	0x000008c0


	//   ....[5]....
        /*00c4*/ 	.word	0x00000a30


	//   ....[6]....
        /*00c8*/ 	.word	0x00000b90


	//   ....[7]....
        /*00cc*/ 	.word	0x00001c70


	//   ....[8]....
        /*00d0*/ 	.word	0x000029c0


	//   ....[9]....
        /*00d4*/ 	.word	0x00002bd0


	//   ....[10]....
        /*00d8*/ 	.word	0x00002c00


	//   ....[11]....
        /*00dc*/ 	.word	0x00003510


	//   ....[12]....
        /*00e0*/ 	.word	0x00003740


	//----- nvinfo : EIATTR_VRC_CTA_INIT_COUNT
	.align		4
.L_43:
        /*00e4*/ 	.byte	0x02, 0x4a
        /*00e6*/ 	.byte	0x80
	.zero		1


	//----- nvinfo : EIATTR_SYSCALL_OFFSETS
	.align		4
        /*00e8*/ 	.byte	0x04, 0x46
        /*00ea*/ 	.short	(.L_45 - .L_44)


	//   ....[0]....
.L_44:
        /*00ec*/ 	.word	0x00005120


	//   ....[1]....
        /*00f0*/ 	.word	0x00005210


	//   ....[2]....
        /*00f4*/ 	.word	0x00005b90


	//   ....[3]....
        /*00f8*/ 	.word	0x00006fe0


	//   ....[4]....
        /*00fc*/ 	.word	0x00008400


	//   ....[5]....
        /*0100*/ 	.word	0x00009810


	//----- nvinfo : EIATTR_MBARRIER_INSTR_OFFSETS
	.align		4
.L_45:
        /*0104*/ 	.byte	0x04, 0x39
        /*0106*/ 	.short	(.L_47 - .L_46)


	//   ....[0]....
.L_46:
        /*0108*/ 	.word	0x000005b0
        /*010c*/ 	.word	0x000000ff
        /*0110*/ 	.word	0x00000000
        /*0114*/ 	.short	0x0100
        /*0116*/ 	.byte	0x05
	.zero		1


	//   ....[1]....
        /*0118*/ 	.word	0x000005c0
        /*011c*/ 	.word	0x000000ff
        /*0120*/ 	.word	0x00000018
        /*0124*/ 	.short	0x0100
        /*0126*/ 	.byte	0x05
	.zero		1


	//   ....[2]....
        /*0128*/ 	.word	0x000005d0
        /*012c*/ 	.word	0x000000ff
        /*0130*/ 	.word	0x00000008
        /*0134*/ 	.short	0x0100
        /*0136*/ 	.byte	0x05
	.zero		1


	//   ....[3]....
        /*0138*/ 	.word	0x000005e0
        /*013c*/ 	.word	0x000000ff
        /*0140*/ 	.word	0x00000020
        /*0144*/ 	.short	0x0100
        /*0146*/ 	.byte	0x05
	.zero		1


	//   ....[4]....
        /*0148*/ 	.word	0x000005f0
        /*014c*/ 	.word	0x000000ff
        /*0150*/ 	.word	0x00000010
        /*0154*/ 	.short	0x0100
        /*0156*/ 	.byte	0x05
	.zero		1


	//   ....[5]....
        /*0158*/ 	.word	0x00000600
        /*015c*/ 	.word	0x000000ff
        /*0160*/ 	.word	0x00000028
        /*0164*/ 	.short	0x0100
        /*0166*/ 	.byte	0x05
	.zero		1


	//   ....[6]....
        /*0168*/ 	.word	0x00000730
        /*016c*/ 	.word	0x000000ff
        /*0170*/ 	.word	0x00000030
        /*0174*/ 	.short	0x0100
        /*0176*/ 	.byte	0x07
	.zero		1


	//   ....[7]....
        /*0178*/ 	.word	0x00000740
        /*017c*/ 	.word	0x000000ff
        /*0180*/ 	.word	0x00000050
        /*0184*/ 	.short	0x0100
        /*0186*/ 	.byte	0x07
	.zero		1


	//   ....[8]....
        /*0188*/ 	.word	0x00000750
        /*018c*/ 	.word	0x000000ff
        /*0190*/ 	.word	0x00000038
        /*0194*/ 	.short	0x0100
        /*0196*/ 	.byte	0x07
	.zero		1


	//   ....[9]....
        /*0198*/ 	.word	0x00000760
        /*019c*/ 	.word	0x000000ff
        /*01a0*/ 	.word	0x00000058
        /*01a4*/ 	.short	0x0100
        /*01a6*/ 	.byte	0x07
	.zero		1


	//   ....[10]....
        /*01a8*/ 	.word	0x00000770
        /*01ac*/ 	.word	0x000000ff
        /*01b0*/ 	.word	0x00000040
        /*01b4*/ 	.short	0x0100
        /*01b6*/ 	.byte	0x07
	.zero		1


	//   ....[11]....
        /*01b8*/ 	.word	0x00000780
        /*01bc*/ 	.word	0x000000ff
        /*01c0*/ 	.word	0x00000060
        /*01c4*/ 	.short	0x0100
        /*01c6*/ 	.byte	0x07
	.zero		1


	//   ....[12]....
        /*01c8*/ 	.word	0x00000790
        /*01cc*/ 	.word	0x000000ff
        /*01d0*/ 	.word	0x00000048
        /*01d4*/ 	.short	0x0100
        /*01d6*/ 	.byte	0x07
	.zero		1


	//   ....[13]....
        /*01d8*/ 	.word	0x000007a0
        /*01dc*/ 	.word	0x000000ff
        /*01e0*/ 	.word	0x00000068
        /*01e4*/ 	.short	0x0100
        /*01e6*/ 	.byte	0x07
	.zero		1


	//   ....[14]....
        /*01e8*/ 	.word	0x00000890
        /*01ec*/ 	.word	0x000000ff
        /*01f0*/ 	.word	0x00000070
        /*01f4*/ 	.short	0x0100
        /*01f6*/ 	.byte	0x05
	.zero		1


	//   ....[15]....
        /*01f8*/ 	.word	0x000008a0
        /*01fc*/ 	.word	0x000000ff
        /*0200*/ 	.word	0x00000078
        /*0204*/ 	.short	0x0100
        /*0206*/ 	.byte	0x05
	.zero		1


	//   ....[16]....
        /*0208*/ 	.word	0x000009e0
        /*020c*/ 	.word	0x000000ff
        /*0210*/ 	.word	0x00000080
        /*0214*/ 	.short	0x0100
        /*0216*/ 	.byte	0x05
	.zero		1


	//   ....[17]....
        /*0218*/ 	.word	0x000009f0
        /*021c*/ 	.word	0x000000ff
        /*0220*/ 	.word	0x00000090
        /*0224*/ 	.short	0x0100
        /*0226*/ 	.byte	0x05
	.zero		1


	//   ....[18]....
        /*0228*/ 	.word	0x00000a00
        /*022c*/ 	.word	0x000000ff
        /*0230*/ 	.word	0x00000088
        /*0234*/ 	.short	0x0100
        /*0236*/ 	.byte	0x05
	.zero		1


	//   ....[19]....
        /*0238*/ 	.word	0x00000a10
        /*023c*/ 	.word	0x000000ff
        /*0240*/ 	.word	0x00000098
        /*0244*/ 	.short	0x0100
        /*0246*/ 	.byte	0x05
	.zero		1


	//   ....[20]....
        /*0248*/ 	.word	0x00000b40
        /*024c*/ 	.word	0x000000ff
        /*0250*/ 	.word	0x000000a0
        /*0254*/ 	.short	0x0100
        /*0256*/ 	.byte	0x07
	.zero		1


	//   ....[21]....
        /*0258*/ 	.word	0x00000b50
        /*025c*/ 	.word	0x000000ff
        /*0260*/ 	.word	0x000000b0
        /*0264*/ 	.short	0x0100
        /*0266*/ 	.byte	0x07
	.zero		1


	//   ....[22]....
        /*0268*/ 	.word	0x00000b60
        /*026c*/ 	.word	0x000000ff
        /*0270*/ 	.word	0x000000a8
        /*0274*/ 	.short	0x0100
        /*0276*/ 	.byte	0x07
	.zero		1


	//   ....[23]....
        /*0278*/ 	.word	0x00000b70
        /*027c*/ 	.word	0x000000ff
        /*0280*/ 	.word	0x000000b8
        /*0284*/ 	.short	0x0100
        /*0286*/ 	.byte	0x07
	.zero		1


	//   ....[24]....
        /*0288*/ 	.word	0x00000c60
        /*028c*/ 	.word	0x000000ff
        /*0290*/ 	.word	0x000000c0
        /*0294*/ 	.short	0x0100
        /*0296*/ 	.byte	0x05
	.zero		1


	//   ....[25]....
        /*0298*/ 	.word	0x00000c70
        /*029c*/ 	.word	0x000000ff
        /*02a0*/ 	.word	0x000000d0
        /*02a4*/ 	.short	0x0100
        /*02a6*/ 	.byte	0x05
	.zero		1


	//   ....[26]....
        /*02a8*/ 	.word	0x00000c80
        /*02ac*/ 	.word	0x000000ff
        /*02b0*/ 	.word	0x000000c8
        /*02b4*/ 	.short	0x0100
        /*02b6*/ 	.byte	0x05
	.zero		1


	//   ....[27]....
        /*02b8*/ 	.word	0x00000c90
        /*02bc*/ 	.word	0x000000ff
        /*02c0*/ 	.word	0x000000d8
        /*02c4*/ 	.short	0x0100
        /*02c6*/ 	.byte	0x05
	.zero		1


	//   ....[28]....
        /*02c8*/ 	.word	0x00001570
        /*02cc*/ 	.word	0x00000003
        /*02d0*/ 	.word	0x000000d0
        /*02d4*/ 	.short	0x010a
        /*02d6*/ 	.byte	0xff
	.zero		1


	//   ....[29]....
        /*02d8*/ 	.word	0x000015a0
        /*02dc*/ 	.word	0x00000003
        /*02e0*/ 	.word	0x000000c0
        /*02e4*/ 	.short	0x0101
        /*02e6*/ 	.byte	0xff
	.zero		1


	//   ....[30]....
        /*02e8*/ 	.word	0x00001670
        /*02ec*/ 	.word	0x000000ff
        /*02f0*/ 	.word	0x00000018
        /*02f4*/ 	.short	0x010a
        /*02f6*/ 	.byte	0x08
	.zero		1


	//   ....[31]....
        /*02f8*/ 	.word	0x00001710
        /*02fc*/ 	.word	0x000000ff
        /*0300*/ 	.word	0x00000018
        /*0304*/ 	.short	0x010a
        /*0306*/ 	.byte	0x21
	.zero		1


	//   ....[32]....
        /*0308*/ 	.word	0x00001860
        /*030c*/ 	.word	0x000000ff
        /*0310*/ 	.word	0x00000018
        /*0314*/ 	.short	0x010a
        /*0316*/ 	.byte	0x08
	.zero		1


	//   ....[33]....
        /*0318*/ 	.word	0x00001970
        /*031c*/ 	.word	0x000000ff
        /*0320*/ 	.word	0x00000078
        /*0324*/ 	.short	0x0101
        /*0326*/ 	.byte	0x04
	.zero		1


	//   ....[34]....
        /*0328*/ 	.word	0x00001990
        /*032c*/ 	.word	0x000000ff
        /*0330*/ 	.word	0x00000018
        /*0334*/ 	.short	0x010a
        /*0336*/ 	.byte	0x08
	.zero		1


	//   ....[35]....
        /*0338*/ 	.word	0x00001a10
        /*033c*/ 	.word	0x000000ff
        /*0340*/ 	.word	0x00000018
        /*0344*/ 	.short	0x010a
        /*0346*/ 	.byte	0x11
	.zero		1


	//   ....[36]....
        /*0348*/ 	.word	0x00001b60
        /*034c*/ 	.word	0x000000ff
        /*0350*/ 	.word	0x00000018
        /*0354*/ 	.short	0x010a
        /*0356*/ 	.byte	0x08
	.zero		1


	//   ....[37]....
        /*0358*/ 	.word	0x00001ca0
        /*035c*/ 	.word	0x00000002
        /*0360*/ 	.word	0x00000080
        /*0364*/ 	.short	0x010a
        /*0366*/ 	.byte	0xff
	.zero		1


	//   ....[38]....
        /*0368*/ 	.word	0x00001d60
        /*036c*/ 	.word	0x00000002
        /*0370*/ 	.word	0x00000000
        /*0374*/ 	.short	0x0101
        /*0376*/ 	.byte	0xff
	.zero		1


	//   ....[39]....
        /*0378*/ 	.word	0x000022c0
        /*037c*/ 	.word	0x000000ff
        /*0380*/ 	.word	0x00000000
        /*0384*/ 	.short	0x010a
        /*0386*/ 	.byte	0x05
	.zero		1


	//   ....[40]....
        /*0388*/ 	.word	0x00002350
        /*038c*/ 	.word	0x000000ff
        /*0390*/ 	.word	0x00000000
        /*0394*/ 	.short	0x010a
        /*0396*/ 	.byte	0x05
	.zero		1


	//   ....[41]....
        /*0398*/ 	.word	0x000023f0
        /*039c*/ 	.word	0x00000000
        /*03a0*/ 	.word	0x00000000
        /*03a4*/ 	.short	0x010a
        /*03a6*/ 	.byte	0xff
	.zero		1


	//   ....[42]....
        /*03a8*/ 	.word	0x00002510
        /*03ac*/ 	.word	0x00000000
        /*03b0*/ 	.word	0x000000c0
        /*03b4*/ 	.short	0x010a
        /*03b6*/ 	.byte	0xff
	.zero		1


	//   ....[43]....
        /*03b8*/ 	.word	0x00002570
        /*03bc*/ 	.word	0x00000004
        /*03c0*/ 	.word	0x00000000
        /*03c4*/ 	.short	0x0101
        /*03c6*/ 	.byte	0xff
	.zero		1


	//   ....[44]....
        /*03c8*/ 	.word	0x00002590
        /*03cc*/ 	.word	0x000000ff
        /*03d0*/ 	.word	0x00000090
        /*03d4*/ 	.short	0x010a
        /*03d6*/ 	.byte	0x05
	.zero		1


	//   ....[45]....
        /*03d8*/ 	.word	0x000026b0
        /*03dc*/ 	.word	0x00000000
        /*03e0*/ 	.word	0x00000080
        /*03e4*/ 	.short	0x010a
        /*03e6*/ 	.byte	0xff
	.zero		1


	//   ....[46]....
        /*03e8*/ 	.word	0x000027c0
        /*03ec*/ 	.word	0x00000000
        /*03f0*/ 	.word	0x00000000
        /*03f4*/ 	.short	0x0101
        /*03f6*/ 	.byte	0xff
	.zero		1


	//   ....[47]....
        /*03f8*/ 	.word	0x00002850
        /*03fc*/ 	.word	0x000000ff
        /*0400*/ 	.word	0x00000090
        /*0404*/ 	.short	0x0106
        /*0406*/ 	.byte	0x05
	.zero		1


	//   ....[48]....
        /*0408*/ 	.word	0x00002870
        /*040c*/ 	.word	0x000000ff
        /*0410*/ 	.word	0x00000090
        /*0414*/ 	.short	0x010a
        /*0416*/ 	.byte	0x05
	.zero		1


	//   ....[49]....
        /*0418*/ 	.word	0x00002900
        /*041c*/ 	.word	0x000000ff
        /*0420*/ 	.word	0x00000090
        /*0424*/ 	.short	0x0106
        /*0426*/ 	.byte	0x04
	.zero		1


	//   ....[50]....
        /*0428*/ 	.word	0x00002940
        /*042c*/ 	.word	0x00000000
        /*0430*/ 	.word	0x00000090
        /*0434*/ 	.short	0x010a
        /*0436*/ 	.byte	0xff
	.zero		1


	//   ....[51]....
        /*0438*/ 	.word	0x00002e80
        /*043c*/ 	.word	0x00000000
        /*0440*/ 	.word	0x00000080
        /*0444*/ 	.short	0x010a
        /*0446*/ 	.byte	0xff
	.zero		1


	//   ....[52]....
        /*0448*/ 	.word	0x00002f90
        /*044c*/ 	.word	0x00000003
        /*0450*/ 	.word	0x00000000
        /*0454*/ 	.short	0x0101
        /*0456*/ 	.byte	0xff
	.zero		1


	//   ....[53]....
        /*0458*/ 	.word	0x00002fa0
        /*045c*/ 	.word	0x000000ff
        /*0460*/ 	.word	0x00000000
        /*0464*/ 	.short	0x010a
        /*0466*/ 	.byte	0x06
	.zero		1


	//   ....[54]....
        /*0468*/ 	.word	0x00002fc0
        /*046c*/ 	.word	0x000000ff
        /*0470*/ 	.word	0x000000b0
        /*0474*/ 	.short	0x010a
        /*0476*/ 	.byte	0x07
	.zero		1


	//   ....[55]....
        /*0478*/ 	.word	0x00003090
        /*047c*/ 	.word	0x000000ff
        /*0480*/ 	.word	0x00000000
        /*0484*/ 	.short	0x010a
        /*0486*/ 	.byte	0x06
	.zero		1


	//   ....[56]....
        /*0488*/ 	.word	0x000031c0
        /*048c*/ 	.word	0x000000ff
        /*0490*/ 	.word	0x00000000
        /*0494*/ 	.short	0x010a
        /*0496*/ 	.byte	0x1a
	.zero		1


	//   ....[57]....
        /*0498*/ 	.word	0x00003460
        /*049c*/ 	.word	0x000000ff
        /*04a0*/ 	.word	0x00000000
        /*04a4*/ 	.short	0x010a
        /*04a6*/ 	.byte	0x06
	.zero		1


	//   ....[58]....
        /*04a8*/ 	.word	0x000034f0
        /*04ac*/ 	.word	0x000000ff
        /*04b0*/ 	.word	0x00000000
        /*04b4*/ 	.short	0x010a
        /*04b6*/ 	.byte	0x07
	.zero		1


	//   ....[59]....
        /*04b8*/ 	.word	0x00003970
        /*04bc*/ 	.word	0x00000000
        /*04c0*/ 	.word	0x00000080
        /*04c4*/ 	.short	0x010a
        /*04c6*/ 	.byte	0xff
	.zero		1


	//   ....[60]....
        /*04c8*/ 	.word	0x00003a30
        /*04cc*/ 	.word	0x00000000
        /*04d0*/ 	.word	0x00000000
        /*04d4*/ 	.short	0x0101
        /*04d6*/ 	.byte	0xff
	.zero		1


	//   ....[61]....
        /*04d8*/ 	.word	0x00003d50
        /*04dc*/ 	.word	0x000000ff
        /*04e0*/ 	.word	0x00000078
        /*04e4*/ 	.short	0x010a
        /*04e6*/ 	.byte	0x07
	.zero		1


	//   ....[62]....
        /*04e8*/ 	.word	0x00003f40
        /*04ec*/ 	.word	0x000000ff
        /*04f0*/ 	.word	0x00000050
        /*04f4*/ 	.short	0x010a
        /*04f6*/ 	.byte	0x07
	.zero		1


	//   ....[63]....
        /*04f8*/ 	.word	0x000040b0
        /*04fc*/ 	.word	0x000000ff
        /*0500*/ 	.word	0x00000030
        /*0504*/ 	.short	0x010b
        /*0506*/ 	.byte	0x07
	.zero		1


	//   ....[64]....
        /*0508*/ 	.word	0x000040c0
        /*050c*/ 	.word	0x000000ff
        /*0510*/ 	.word	0x00000000
        /*0514*/ 	.short	0x0101
        /*0516*/ 	.byte	0x08
	.zero		1


	//   ....[65]....
        /*0518*/ 	.word	0x000040e0
        /*051c*/ 	.word	0x000000ff
        /*0520*/ 	.word	0x00000058
        /*0524*/ 	.short	0x010a
        /*0526*/ 	.byte	0x07
	.zero		1


	//   ....[66]....
        /*0528*/ 	.word	0x00004240
        /*052c*/ 	.word	0x000000ff
        /*0530*/ 	.word	0x00000038
        /*0534*/ 	.short	0x010b
        /*0536*/ 	.byte	0x07
	.zero		1


	//   ....[67]....
        /*0538*/ 	.word	0x00004250
        /*053c*/ 	.word	0x000000ff
        /*0540*/ 	.word	0x00000000
        /*0544*/ 	.short	0x0101
        /*0546*/ 	.byte	0x08
	.zero		1


	//   ....[68]....
        /*0548*/ 	.word	0x00004260
        /*054c*/ 	.word	0x000000ff
        /*0550*/ 	.word	0x00000060
        /*0554*/ 	.short	0x010a
        /*0556*/ 	.byte	0x07
	.zero		1


	//   ....[69]....
        /*0558*/ 	.word	0x00004400
        /*055c*/ 	.word	0x000000ff
        /*0560*/ 	.word	0x00000040
        /*0564*/ 	.short	0x010b
        /*0566*/ 	.byte	0x07
	.zero		1


	//   ....[70]....
        /*0568*/ 	.word	0x00004470
        /*056c*/ 	.word	0x000000ff
        /*0570*/ 	.word	0x00000000
        /*0574*/ 	.short	0x0101
        /*0576*/ 	.byte	0x08
	.zero		1


	//   ....[71]....
        /*0578*/ 	.word	0x000044a0
        /*057c*/ 	.word	0x000000ff
        /*0580*/ 	.word	0x00000068
        /*0584*/ 	.short	0x010a
        /*0586*/ 	.byte	0x07
	.zero		1


	//   ....[72]....
        /*0588*/ 	.word	0x000046b0
        /*058c*/ 	.word	0x000000ff
        /*0590*/ 	.word	0x00000048
        /*0594*/ 	.short	0x010b
        /*0596*/ 	.byte	0x07
	.zero		1


	//   ....[73]....
        /*0598*/ 	.word	0x000046d0
        /*059c*/ 	.word	0x000000ff
        /*05a0*/ 	.word	0x00000000
        /*05a4*/ 	.short	0x0101
        /*05a6*/ 	.byte	0x0d
	.zero		1


	//   ....[74]....
        /*05a8*/ 	.word	0x00004700
        /*05ac*/ 	.word	0x000000ff
        /*05b0*/ 	.word	0x00000050
        /*05b4*/ 	.short	0x010a
        /*05b6*/ 	.byte	0x07
	.zero		1


	//   ....[75]....
        /*05b8*/ 	.word	0x00004720
        /*05bc*/ 	.word	0x000000ff
        /*05c0*/ 	.word	0x00000058
        /*05c4*/ 	.short	0x010a
        /*05c6*/ 	.byte	0x07
	.zero		1


	//   ....[76]....
        /*05c8*/ 	.word	0x00004740
        /*05cc*/ 	.word	0x000000ff
        /*05d0*/ 	.word	0x00000060
        /*05d4*/ 	.short	0x010a
        /*05d6*/ 	.byte	0x07
	.zero		1


	//   ....[77]....
        /*05d8*/ 	.word	0x00004780
        /*05dc*/ 	.word	0x00000000
        /*05e0*/ 	.word	0x00000068
        /*05e4*/ 	.short	0x010a
        /*05e6*/ 	.byte	0xff
	.zero		1


	//   ....[78]....
        /*05e8*/ 	.word	0x00004ae0
        /*05ec*/ 	.word	0x00000000
        /*05f0*/ 	.word	0x00000080
        /*05f4*/ 	.short	0x010a
        /*05f6*/ 	.byte	0xff
	.zero		1


	//   ....[79]....
        /*05f8*/ 	.word	0x00004bf0
        /*05fc*/ 	.word	0x00000000
        /*0600*/ 	.word	0x00000000
        /*0604*/ 	.short	0x0101
        /*0606*/ 	.byte	0xff
	.zero		1


	//   ....[80]....
        /*0608*/ 	.word	0x000056a0
        /*060c*/ 	.word	0x000000ff
        /*0610*/ 	.word	0x00000030
        /*0614*/ 	.short	0x010a
        /*0616*/ 	.byte	0x30
	.zero		1


	//   ....[81]....
        /*0618*/ 	.word	0x00005780
        /*061c*/ 	.word	0x00000057
        /*0620*/ 	.word	0x000000a0
        /*0624*/ 	.short	0x010a
        /*0626*/ 	.byte	0xff
	.zero		1


	//   ....[82]....
        /*0628*/ 	.word	0x00005940
        /*062c*/ 	.word	0x000000ff
        /*0630*/ 	.word	0x00000030
        /*0634*/ 	.short	0x010a
        /*0636*/ 	.byte	0x30
	.zero		1


	//   ....[83]....
        /*0638*/ 	.word	0x00005a70
        /*063c*/ 	.word	0x00000057
        /*0640*/ 	.word	0x000000a0
        /*0644*/ 	.short	0x010a
        /*0646*/ 	.byte	0xff
	.zero		1


	//   ....[84]....
        /*0648*/ 	.word	0x00006c80
        /*064c*/ 	.word	0x00000000
        /*0650*/ 	.word	0x00000000
        /*0654*/ 	.short	0x0101
        /*0656*/ 	.byte	0xff
	.zero		1


	//   ....[85]....
        /*0658*/ 	.word	0x00006c90
        /*065c*/ 	.word	0x00000003
        /*0660*/ 	.word	0x00000030
        /*0664*/ 	.short	0x010a
        /*0666*/ 	.byte	0xff
	.zero		1


	//   ....[86]....
        /*0668*/ 	.word	0x00006d70
        /*066c*/ 	.word	0x00000003
        /*0670*/ 	.word	0x00000030
        /*0674*/ 	.short	0x010a
        /*0676*/ 	.byte	0xff
	.zero		1


	//   ....[87]....
        /*0678*/ 	.word	0x000080a0
        /*067c*/ 	.word	0x00000055
        /*0680*/ 	.word	0x00000000
        /*0684*/ 	.short	0x0101
        /*0686*/ 	.byte	0xff
	.zero		1


	//   ....[88]....
        /*0688*/ 	.word	0x000080c0
        /*068c*/ 	.word	0x00000000
        /*0690*/ 	.word	0x00000030
        /*0694*/ 	.short	0x010a
        /*0696*/ 	.byte	0xff
	.zero		1


	//   ....[89]....
        /*0698*/ 	.word	0x00008190
        /*069c*/ 	.word	0x00000000
        /*06a0*/ 	.word	0x00000030
        /*06a4*/ 	.short	0x010a
        /*06a6*/ 	.byte	0xff
	.zero		1


	//   ....[90]....
        /*06a8*/ 	.word	0x000094c0
        /*06ac*/ 	.word	0x00000054
        /*06b0*/ 	.word	0x00000000
        /*06b4*/ 	.short	0x0101
        /*06b6*/ 	.byte	0xff
	.zero		1


	//   ....[91]....
        /*06b8*/ 	.word	0x000094e0
        /*06bc*/ 	.word	0x00000003
        /*06c0*/ 	.word	0x00000030
        /*06c4*/ 	.short	0x010a
        /*06c6*/ 	.byte	0xff
	.zero		1


	//   ....[92]....
        /*06c8*/ 	.word	0x000095b0
        /*06cc*/ 	.word	0x00000003
        /*06d0*/ 	.word	0x00000030
        /*06d4*/ 	.short	0x010a
        /*06d6*/ 	.byte	0xff
	.zero		1


	//   ....[93]....
        /*06d8*/ 	.word	0x00009990
        /*06dc*/ 	.word	0x000000ff
        /*06e0*/ 	.word	0x00000000
        /*06e4*/ 	.short	0x0101
        /*06e6*/ 	.byte	0x05
	.zero		1


	//   ....[94]....
        /*06e8*/ 	.word	0x0000a930
        /*06ec*/ 	.word	0x00000000
        /*06f0*/ 	.word	0x00000000
        /*06f4*/ 	.short	0x0101
        /*06f6*/ 	.byte	0xff
	.zero		1


	//   ....[95]....
        /*06f8*/ 	.word	0x0000aba0
        /*06fc*/ 	.word	0x000000ff
        /*0700*/ 	.word	0x00000000
        /*0704*/ 	.short	0x0101
        /*0706*/ 	.byte	0x04
	.zero		1


	//   ....[96]....
        /*0708*/ 	.word	0x0000abc0
        /*070c*/ 	.word	0x00000003
        /*0710*/ 	.word	0x000000d0
        /*0714*/ 	.short	0x010a
        /*0716*/ 	.byte	0xff
	.zero		1


	//   ....[97]....
        /*0718*/ 	.word	0x0000ac20
        /*071c*/ 	.word	0x00000002
        /*0720*/ 	.word	0x00000018
        /*0724*/ 	.short	0x010a
        /*0726*/ 	.byte	0xff
	.zero		1


	//   ....[98]....
        /*0728*/ 	.word	0x0000ac80
        /*072c*/ 	.word	0x00000002
        /*0730*/ 	.word	0x00000018
        /*0734*/ 	.short	0x010a
        /*0736*/ 	.byte	0xff
	.zero		1


	//   ....[99]....
        /*0738*/ 	.word	0x0000acd0
        /*073c*/ 	.word	0x00000002
        /*0740*/ 	.word	0x00000080
        /*0744*/ 	.short	0x010a
        /*0746*/ 	.byte	0xff
	.zero		1


	//   ....[100]....
        /*0748*/ 	.word	0x0000ad30
        /*074c*/ 	.word	0x00000000
        /*0750*/ 	.word	0x00000000
        /*0754*/ 	.short	0x010a
        /*0756*/ 	.byte	0xff
	.zero		1


	//   ....[101]....
        /*0758*/ 	.word	0x0000ad90
        /*075c*/ 	.word	0x00000000
        /*0760*/ 	.word	0x00000000
        /*0764*/ 	.short	0x010a
        /*0766*/ 	.byte	0xff
	.zero		1


	//   ....[102]....
        /*0768*/ 	.word	0x0000ade0
        /*076c*/ 	.word	0x00000000
        /*0770*/ 	.word	0x000000c0
        /*0774*/ 	.short	0x010a
        /*0776*/ 	.byte	0xff
	.zero		1


	//   ....[103]....
        /*0778*/ 	.word	0x0000ae40
        /*077c*/ 	.word	0x00000000
        /*0780*/ 	.word	0x00000090
        /*0784*/ 	.short	0x010a
        /*0786*/ 	.byte	0xff
	.zero		1


	//   ....[104]....
        /*0788*/ 	.word	0x0000ae90
        /*078c*/ 	.word	0x00000000
        /*0790*/ 	.word	0x00000080
        /*0794*/ 	.short	0x010a
        /*0796*/ 	.byte	0xff
	.zero		1


	//   ....[105]....
        /*0798*/ 	.word	0x0000aef0
        /*079c*/ 	.word	0x00000000
        /*07a0*/ 	.word	0x00000090
        /*07a4*/ 	.short	0x010a
        /*07a6*/ 	.byte	0xff
	.zero		1


	//   ....[106]....
        /*07a8*/ 	.word	0x0000af40
        /*07ac*/ 	.word	0x00000000
        /*07b0*/ 	.word	0x00000080
        /*07b4*/ 	.short	0x010a
        /*07b6*/ 	.byte	0xff
	.zero		1


	//   ....[107]....
        /*07b8*/ 	.word	0x0000afa0
        /*07bc*/ 	.word	0x00000003
        /*07c0*/ 	.word	0x000000b0
        /*07c4*/ 	.short	0x010a
        /*07c6*/ 	.byte	0xff
	.zero		1


	//   ....[108]....
        /*07c8*/ 	.word	0x0000b000
        /*07cc*/ 	.word	0x00000000
        /*07d0*/ 	.word	0x00000000
        /*07d4*/ 	.short	0x010a
        /*07d6*/ 	.byte	0xff
	.zero		1


	//   ....[109]....
        /*07d8*/ 	.word	0x0000b060
        /*07dc*/ 	.word	0x00000000
        /*07e0*/ 	.word	0x00000000
        /*07e4*/ 	.short	0x010a
        /*07e6*/ 	.byte	0xff
	.zero		1


	//   ....[110]....
        /*07e8*/ 	.word	0x0000b0c0
        /*07ec*/ 	.word	0x00000000
        /*07f0*/ 	.word	0x00000000
        /*07f4*/ 	.short	0x010a
        /*07f6*/ 	.byte	0xff
	.zero		1


	//   ....[111]....
        /*07f8*/ 	.word	0x0000b110
        /*07fc*/ 	.word	0x00000000
        /*0800*/ 	.word	0x00000080
        /*0804*/ 	.short	0x010a
        /*0806*/ 	.byte	0xff
	.zero		1


	//   ....[112]....
        /*0808*/ 	.word	0x0000b170
        /*080c*/ 	.word	0x00000000
        /*0810*/ 	.word	0x00000078
        /*0814*/ 	.short	0x010a
        /*0816*/ 	.byte	0xff
	.zero		1


	//   ....[113]....
        /*0818*/ 	.word	0x0000b1d0
        /*081c*/ 	.word	0x00000003
        /*0820*/ 	.word	0x00000050
        /*0824*/ 	.short	0x010a
        /*0826*/ 	.byte	0xff
	.zero		1


	//   ....[114]....
        /*0828*/ 	.word	0x0000b230
        /*082c*/ 	.word	0x00000003
        /*0830*/ 	.word	0x00000058
        /*0834*/ 	.short	0x010a
        /*0836*/ 	.byte	0xff
	.zero		1


	//   ....[115]....
        /*0838*/ 	.word	0x0000b290
        /*083c*/ 	.word	0x00000003
        /*0840*/ 	.word	0x00000060
        /*0844*/ 	.short	0x010a
        /*0846*/ 	.byte	0xff
	.zero		1


	//   ....[116]....
        /*0848*/ 	.word	0x0000b2f0
        /*084c*/ 	.word	0x00000003
        /*0850*/ 	.word	0x00000068
        /*0854*/ 	.short	0x010a
        /*0856*/ 	.byte	0xff
	.zero		1


	//   ....[117]....
        /*0858*/ 	.word	0x0000b350
        /*085c*/ 	.word	0x00000000
        /*0860*/ 	.word	0x00000050
        /*0864*/ 	.short	0x010a
        /*0866*/ 	.byte	0xff
	.zero		1


	//   ....[118]....
        /*0868*/ 	.word	0x0000b3b0
        /*086c*/ 	.word	0x00000000
        /*0870*/ 	.word	0x00000058
        /*0874*/ 	.short	0x010a
        /*0876*/ 	.byte	0xff
	.zero		1


	//   ....[119]....
        /*0878*/ 	.word	0x0000b410
        /*087c*/ 	.word	0x00000000
        /*0880*/ 	.word	0x00000060
        /*0884*/ 	.short	0x010a
        /*0886*/ 	.byte	0xff
	.zero		1


	//   ....[120]....
        /*0888*/ 	.word	0x0000b460
        /*088c*/ 	.word	0x00000000
        /*0890*/ 	.word	0x00000080
        /*0894*/ 	.short	0x010a
        /*0896*/ 	.byte	0xff
	.zero		1


	//   ....[121]....
        /*0898*/ 	.word	0x0000b4c0
        /*089c*/ 	.word	0x00000002
        /*08a0*/ 	.word	0x00000030
        /*08a4*/ 	.short	0x010a
        /*08a6*/ 	.byte	0xff
	.zero		1


	//   ....[122]....
        /*08a8*/ 	.word	0x0000b510
        /*08ac*/ 	.word	0x00000057
        /*08b0*/ 	.word	0x000000a0
        /*08b4*/ 	.short	0x010a
        /*08b6*/ 	.byte	0xff
	.zero		1


	//   ....[123]....
        /*08b8*/ 	.word	0x0000b560
        /*08bc*/ 	.word	0x00000003
        /*08c0*/ 	.word	0x00000030
        /*08c4*/ 	.short	0x010a
        /*08c6*/ 	.byte	0xff
	.zero		1


	//   ....[124]....
        /*08c8*/ 	.word	0x0000b5b0
        /*08cc*/ 	.word	0x00000000
        /*08d0*/ 	.word	0x00000030
        /*08d4*/ 	.short	0x010a
        /*08d6*/ 	.byte	0xff
	.zero		1


	//   ....[125]....
        /*08d8*/ 	.word	0x0000b600
        /*08dc*/ 	.word	0x00000003
        /*08e0*/ 	.word	0x00000030
        /*08e4*/ 	.short	0x010a
        /*08e6*/ 	.byte	0xff
	.zero		1


	//----- nvinfo : EIATTR_NUM_MBARRIERS
	.align		4
.L_47:
        /*08e8*/ 	.byte	0x03, 0x38
        /*08ea*/ 	.short	0x001c


	//----- nvinfo : EIATTR_EXIT_INSTR_OFFSETS
	.align		4
        /*08ec*/ 	.byte	0x04, 0x1c
        /*08ee*/ 	.short	(.L_49 - .L_48)


	//   ....[0]....
.L_48:
        /*08f0*/ 	.word	0x00002420


	//   ....[1]....
        /*08f4*/ 	.word	0x00002910


	//   ....[2]....
        /*08f8*/ 	.word	0x00002970


	//   ....[3]....
        /*08fc*/ 	.word	0x00003750


	//   ....[4]....
        /*0900*/ 	.word	0x000047b0


	//   ....[5]....
        /*0904*/ 	.word	0x000047f0


	//   ....[6]....
        /*0908*/ 	.word	0x0000aa90


	//   ....[7]....
        /*090c*/ 	.word	0x0000ab10


	//   ....[8]....
        /*0910*/ 	.word	0x0000ab40


	//   ....[9]....
        /*0914*/ 	.word	0x0000abb0


	//----- nvinfo : EIATTR_MAX_THREADS
	.align		4
.L_49:
        /*0918*/ 	.byte	0x04, 0x05
        /*091a*/ 	.short	(.L_51 - .L_50)
.L_50:
        /*091c*/ 	.word	0x00000100
        /*0920*/ 	.word	0x00000001
        /*0924*/ 	.word	0x00000001


	//----- nvinfo : EIATTR_CRS_STACK_SIZE
	.align		4
.L_51:
        /*0928*/ 	.byte	0x04, 0x1e
        /*092a*/ 	.short	(.L_53 - .L_52)
.L_52:
        /*092c*/ 	.word	0x00000000


	//----- nvinfo : EIATTR_CBANK_PARAM_SIZE
	.align		4
.L_53:
        /*0930*/ 	.byte	0x03, 0x19
        /*0932*/ 	.short	0x0800


	//----- nvinfo : EIATTR_PARAM_CBANK
	.align		4
        /*0934*/ 	.byte	0x04, 0x0a
        /*0936*/ 	.short	(.L_55 - .L_54)
	.align		4
.L_54:
        /*0938*/ 	.word	index@(.nv.constant0._ZN7cutlass13device_kernelINS_4gemm6kernel13GemmUniversalIN4cute5tupleIJiiiiEEENS1_10collective13CollectiveMmaINS1_35MainloopSm100TmaUmmaWarpSpecializedILi3ELi2ELi2ENS5_IJNS4_1CILi1EEESB_SB_EEEEENS5_IJNSA_ILi128EEENSA_ILi256EEENSA_ILi64EEEEEENS_10bfloat16_tENS5_IJlSB_lEEESI_SJ_NS4_8TiledMMAINS4_8MMA_AtomIJNS4_20SM100_MMA_F16BF16_SSISI_SI_fLi128ELi256ELNS4_4UMMA5MajorE0ELSO_0ELNSN_7ScaleInE0ELSP_0EEEEEENS4_6LayoutISC_NS5_IJNSA_ILi0EEEST_ST_EEEEENS5_IJNS4_10UnderscoreESW_SW_EEEEENS4_13SM90_TMA_LOADENS4_14ComposedLayoutINS4_7SwizzleILi3ELi4ELi3EEENS4_18smem_ptr_flag_bitsILi16EEENSS_INS5_IJNSA_ILi8EEESG_EEENS5_IJSG_SB_EEEEEEEvNS4_8identityESZ_S19_vS1A_EENS_8epilogue10collective18CollectiveEpilogueINS1C_23Sm100TmaWarpSpecializedILi4ELi2ELi64ELb1ELb0EEEJSH_NS5_IJNSS_ISE_SB_EENSS_ISG_SB_EEEEESI_SJ_SI_SJ_NS1C_6fusion15FusionCallbacksIS1G_NS1K_17LinearCombinationISI_fSI_fLNS_15FloatRoundStyleE2EEESH_S1J_JEEENS4_5SM1004TMEM4LOAD26SM100_TMEM_LOAD_32dp32b64xESZ_S19_NS4_39AutoVectorizingCopyWithAssumedAlignmentILi128EEENS4_14SM90_TMA_STOREES19_S1V_S1V_EEEvvEEEEvNT_6ParamsE)
        /*093c*/ 	.short	0x0380
        /*093e*/ 	.short	0x0800


	//----- nvinfo : EIATTR_SW_WAR
	.align		4
.L_55:
        /*0940*/ 	.byte	0x04, 0x36
        /*0942*/ 	.short	(.L_57 - .L_56)
.L_56:
        /*0944*/ 	.word	0x00000008
.L_57:


//--------------------- .nv.callgraph             --------------------------
	.section	.nv.callgraph,"",@"SHT_CUDA_CALLGRAPH"
	.align	4
	.sectionentsize	8
	.align		4
        /*0000*/ 	.word	0x00000000
	.align		4
        /*0004*/ 	.word	0xffffffff
	.align		4
        /*0008*/ 	.word	index@(_ZN7cutlass13device_kernelINS_4gemm6kernel13GemmUniversalIN4cute5tupleIJiiiiEEENS1_10collective13CollectiveMmaINS1_35MainloopSm100TmaUmmaWarpSpecializedILi3ELi2ELi2ENS5_IJNS4_1CILi1EEESB_SB_EEEEENS5_IJNSA_ILi128EEENSA_ILi256EEENSA_ILi64EEEEEENS_10bfloat16_tENS5_IJlSB_lEEESI_SJ_NS4_8TiledMMAINS4_8MMA_AtomIJNS4_20SM100_MMA_F16BF16_SSISI_SI_fLi128ELi256ELNS4_4UMMA5MajorE0ELSO_0ELNSN_7ScaleInE0ELSP_0EEEEEENS4_6LayoutISC_NS5_IJNSA_ILi0EEEST_ST_EEEEENS5_IJNS4_10UnderscoreESW_SW_EEEEENS4_13SM90_TMA_LOADENS4_14ComposedLayoutINS4_7SwizzleILi3ELi4ELi3EEENS4_18smem_ptr_flag_bitsILi16EEENSS_INS5_IJNSA_ILi8EEESG_EEENS5_IJSG_SB_EEEEEEEvNS4_8identityESZ_S19_vS1A_EENS_8epilogue10collective18CollectiveEpilogueINS1C_23Sm100TmaWarpSpecializedILi4ELi2ELi64ELb1ELb0EEEJSH_NS5_IJNSS_ISE_SB_EENSS_ISG_SB_EEEEESI_SJ_SI_SJ_NS1C_6fusion15FusionCallbacksIS1G_NS1K_17LinearCombinationISI_fSI_fLNS_15FloatRoundStyleE2EEESH_S1J_JEEENS4_5SM1004TMEM4LOAD26SM100_TMEM_LOAD_32dp32b64xESZ_S19_NS4_39AutoVectorizingCopyWithAssumedAlignmentILi128EEENS4_14SM90_TMA_STOREES19_S1V_S1V_EEEvvEEEEvNT_6ParamsE)
	.align		4
        /*000c*/ 	.word	index@(__assertfail)
	.align		4
        /*0010*/ 	.word	0x00000000
	.align		4
        /*0014*/ 	.word	0xfffffffe
	.align		4
        /*0018*/ 	.word	0x00000000
	.align		4
        /*001c*/ 	.word	0xfffffffd
	.align		4
        /*0020*/ 	.word	0x00000000
	.align		4
        /*0024*/ 	.word	0xfffffffc


//--------------------- .nv.constant4             --------------------------
	.section	.nv.constant4,"a",@progbits
	.align	8
	.align		8
.nv.constant4:
        /*0000*/ 	.dword	__assertfail
	.align		8
        /*0008*/ 	.dword	__unnamed_1
	.align		8
        /*0010*/ 	.dword	__unnamed_2
	.align		8
        /*0018*/ 	.dword	_ZN39_INTERNAL_e6c0a90e_4_k_cu_a21540e8_29454cuda3std3__45__cpo5beginE
	.align		8
        /*0020*/ 	.dword	_ZN39_INTERNAL_e6c0a90e_4_k_cu_a21540e8_29454cuda3std3__45__cpo3endE
	.align		8
        /*0028*/ 	.dword	_ZN39_INTERNAL_e6c0a90e_4_k_cu_a21540e8_29454cuda3std3__45__cpo6cbeginE
	.align		8
        /*0030*/ 	.dword	_ZN39_INTERNAL_e6c0a90e_4_k_cu_a21540e8_29454cuda3std3__45__cpo4cendE
	.align		8
        /*0038*/ 	.dword	_ZN39_INTERNAL_e6c0a90e_4_k_cu_a21540e8_29454cuda3std3__441_GLOBAL__N__e6c0a90e_4_k_cu_a21540e8_29456ignoreE
	.align		8
        /*0040*/ 	.dword	_ZN39_INTERNAL_e6c0a90e_4_k_cu_a21540e8_29454cuda3std3__419piecewise_constructE
	.align		8
        /*0048*/ 	.dword	_ZN39_INTERNAL_e6c0a90e_4_k_cu_a21540e8_29454cuda3std3__48in_placeE
	.align		8
        /*0050*/ 	.dword	_ZN39_INTERNAL_e6c0a90e_4_k_cu_a21540e8_29454cuda3std6ranges3__45__cpo4swapE
	.align		8
        /*0058*/ 	.dword	_ZN39_INTERNAL_e6c0a90e_4_k_cu_a21540e8_29454cuda3std6ranges3__45__cpo9iter_moveE
	.align		8
        /*0060*/ 	.dword	_ZN39_INTERNAL_e6c0a90e_4_k_cu_a21540e8_29454cute7productE
	.align		8
        /*0068*/ 	.dword	_ZN39_INTERNAL_e6c0a90e_4_k_cu_a21540e8_29454cute1_E
	.align		8
        /*0070*/ 	.dword	$str$25
	.align		8
        /*0078*/ 	.dword	$str$26
	.align		8
        /*0080*/ 	.dword	$str$27
	.align		8
        /*0088*/ 	.dword	$str$28


//--------------------- .text._ZN7cutlass13device_kernelINS_4gemm6kernel13GemmUniversalIN4cute5tupleIJiiiiEEENS1_10collective13CollectiveMmaINS1_35MainloopSm100TmaUmmaWarpSpecializedILi3ELi2ELi2ENS5_IJNS4_1CILi1EEESB_SB_EEEEENS5_IJNSA_ILi128EEENSA_ILi256EEENSA_ILi64EEEEEENS_10bfloat16_tENS5_IJlSB_lEEESI_SJ_NS4_8TiledMMAINS4_8MMA_AtomIJNS4_20SM100_MMA_F16BF16_SSISI_SI_fLi128ELi256ELNS4_4UMMA5MajorE0ELSO_0ELNSN_7ScaleInE0ELSP_0EEEEEENS4_6LayoutISC_NS5_IJNSA_ILi0EEEST_ST_EEEEENS5_IJNS4_10UnderscoreESW_SW_EEEEENS4_13SM90_TMA_LOADENS4_14ComposedLayoutINS4_7SwizzleILi3ELi4ELi3EEENS4_18smem_ptr_flag_bitsILi16EEENSS_INS5_IJNSA_ILi8EEESG_EEENS5_IJSG_SB_EEEEEEEvNS4_8identityESZ_S19_vS1A_EENS_8epilogue10collective18CollectiveEpilogueINS1C_23Sm100TmaWarpSpecializedILi4ELi2ELi64ELb1ELb0EEEJSH_NS5_IJNSS_ISE_SB_EENSS_ISG_SB_EEEEESI_SJ_SI_SJ_NS1C_6fusion15FusionCallbacksIS1G_NS1K_17LinearCombinationISI_fSI_fLNS_15FloatRoundStyleE2EEESH_S1J_JEEENS4_5SM1004TMEM4LOAD26SM100_TMEM_LOAD_32dp32b64xESZ_S19_NS4_39AutoVectorizingCopyWithAssumedAlignmentILi128EEENS4_14SM90_TMA_STOREES19_S1V_S1V_EEEvvEEEEvNT_6ParamsE --------------------------
	.section	.text._ZN7cutlass13device_kernelINS_4gemm6kernel13GemmUniversalIN4cute5tupleIJiiiiEEENS1_10collective13CollectiveMmaINS1_35MainloopSm100TmaUmmaWarpSpecializedILi3ELi2ELi2ENS5_IJNS4_1CILi1EEESB_SB_EEEEENS5_IJNSA_ILi128EEENSA_ILi256EEENSA_ILi64EEEEEENS_10bfloat16_tENS5_IJlSB_lEEESI_SJ_NS4_8TiledMMAINS4_8MMA_AtomIJNS4_20SM100_MMA_F16BF16_SSISI_SI_fLi128ELi256ELNS4_4UMMA5MajorE0ELSO_0ELNSN_7ScaleInE0ELSP_0EEEEEENS4_6LayoutISC_NS5_IJNSA_ILi0EEEST_ST_EEEEENS5_IJNS4_10UnderscoreESW_SW_EEEEENS4_13SM90_TMA_LOADENS4_14ComposedLayoutINS4_7SwizzleILi3ELi4ELi3EEENS4_18smem_ptr_flag_bitsILi16EEENSS_INS5_IJNSA_ILi8EEESG_EEENS5_IJSG_SB_EEEEEEEvNS4_8identityESZ_S19_vS1A_EENS_8epilogue10collective18CollectiveEpilogueINS1C_23Sm100TmaWarpSpecializedILi4ELi2ELi64ELb1ELb0EEEJSH_NS5_IJNSS_ISE_SB_EENSS_ISG_SB_EEEEESI_SJ_SI_SJ_NS1C_6fusion15FusionCallbacksIS1G_NS1K_17LinearCombinationISI_fSI_fLNS_15FloatRoundStyleE2EEESH_S1J_JEEENS4_5SM1004TMEM4LOAD26SM100_TMEM_LOAD_32dp32b64xESZ_S19_NS4_39AutoVectorizingCopyWithAssumedAlignmentILi128EEENS4_14SM90_TMA_STOREES19_S1V_S1V_EEEvvEEEEvNT_6ParamsE,"ax",@progbits
	.align	128
.text._ZN7cutlass13device_kernelINS_4gemm6kernel13GemmUniversalIN4cute5tupleIJiiiiEEENS1_10collective13CollectiveMmaINS1_35MainloopSm100TmaUmmaWarpSpecializedILi3ELi2ELi2ENS5_IJNS4_1CILi1EEESB_SB_EEEEENS5_IJNSA_ILi128EEENSA_ILi256EEENSA_ILi64EEEEEENS_10bfloat16_tENS5_IJlSB_lEEESI_SJ_NS4_8TiledMMAINS4_8MMA_AtomIJNS4_20SM100_MMA_F16BF16_SSISI_SI_fLi128ELi256ELNS4_4UMMA5MajorE0ELSO_0ELNSN_7ScaleInE0ELSP_0EEEEEENS4_6LayoutISC_NS5_IJNSA_ILi0EEEST_ST_EEEEENS5_IJNS4_10UnderscoreESW_SW_EEEEENS4_13SM90_TMA_LOADENS4_14ComposedLayoutINS4_7SwizzleILi3ELi4ELi3EEENS4_18smem_ptr_flag_bitsILi16EEENSS_INS5_IJNSA_ILi8EEESG_EEENS5_IJSG_SB_EEEEEEEvNS4_8identityESZ_S19_vS1A_EENS_8epilogue10collective18CollectiveEpilogueINS1C_23Sm100TmaWarpSpecializedILi4ELi2ELi64ELb1ELb0EEEJSH_NS5_IJNSS_ISE_SB_EENSS_ISG_SB_EEEEESI_SJ_SI_SJ_NS1C_6fusion15FusionCallbacksIS1G_NS1K_17LinearCombinationISI_fSI_fLNS_15FloatRoundStyleE2EEESH_S1J_JEEENS4_5SM1004TMEM4LOAD26SM100_TMEM_LOAD_32dp32b64xESZ_S19_NS4_39AutoVectorizingCopyWithAssumedAlignmentILi128EEENS4_14SM90_TMA_STOREES19_S1V_S1V_EEEvvEEEEvNT_6ParamsE:
        .type           _ZN7cutlass13device_kernelINS_4gemm6kernel13GemmUniversalIN4cute5tupleIJiiiiEEENS1_10collective13CollectiveMmaINS1_35MainloopSm100TmaUmmaWarpSpecializedILi3ELi2ELi2ENS5_IJNS4_1CILi1EEESB_SB_EEEEENS5_IJNSA_ILi128EEENSA_ILi256EEENSA_ILi64EEEEEENS_10bfloat16_tENS5_IJlSB_lEEESI_SJ_NS4_8TiledMMAINS4_8MMA_AtomIJNS4_20SM100_MMA_F16BF16_SSISI_SI_fLi128ELi256ELNS4_4UMMA5MajorE0ELSO_0ELNSN_7ScaleInE0ELSP_0EEEEEENS4_6LayoutISC_NS5_IJNSA_ILi0EEEST_ST_EEEEENS5_IJNS4_10UnderscoreESW_SW_EEEEENS4_13SM90_TMA_LOADENS4_14ComposedLayoutINS4_7SwizzleILi3ELi4ELi3EEENS4_18smem_ptr_flag_bitsILi16EEENSS_INS5_IJNSA_ILi8EEESG_EEENS5_IJSG_SB_EEEEEEEvNS4_8identityESZ_S19_vS1A_EENS_8epilogue10collective18CollectiveEpilogueINS1C_23Sm100TmaWarpSpecializedILi4ELi2ELi64ELb1ELb0EEEJSH_NS5_IJNSS_ISE_SB_EENSS_ISG_SB_EEEEESI_SJ_SI_SJ_NS1C_6fusion15FusionCallbacksIS1G_NS1K_17LinearCombinationISI_fSI_fLNS_15FloatRoundStyleE2EEESH_S1J_JEEENS4_5SM1004TMEM4LOAD26SM100_TMEM_LOAD_32dp32b64xESZ_S19_NS4_39AutoVectorizingCopyWithAssumedAlignmentILi128EEENS4_14SM90_TMA_STOREES19_S1V_S1V_EEEvvEEEEvNT_6ParamsE,@function
        .size           _ZN7cutlass13device_kernelINS_4gemm6kernel13GemmUniversalIN4cute5tupleIJiiiiEEENS1_10collective13CollectiveMmaINS1_35MainloopSm100TmaUmmaWarpSpecializedILi3ELi2ELi2ENS5_IJNS4_1CILi1EEESB_SB_EEEEENS5_IJNSA_ILi128EEENSA_ILi256EEENSA_ILi64EEEEEENS_10bfloat16_tENS5_IJlSB_lEEESI_SJ_NS4_8TiledMMAINS4_8MMA_AtomIJNS4_20SM100_MMA_F16BF16_SSISI_SI_fLi128ELi256ELNS4_4UMMA5MajorE0ELSO_0ELNSN_7ScaleInE0ELSP_0EEEEEENS4_6LayoutISC_NS5_IJNSA_ILi0EEEST_ST_EEEEENS5_IJNS4_10UnderscoreESW_SW_EEEEENS4_13SM90_TMA_LOADENS4_14ComposedLayoutINS4_7SwizzleILi3ELi4ELi3EEENS4_18smem_ptr_flag_bitsILi16EEENSS_INS5_IJNSA_ILi8EEESG_EEENS5_IJSG_SB_EEEEEEEvNS4_8identityESZ_S19_vS1A_EENS_8epilogue10collective18CollectiveEpilogueINS1C_23Sm100TmaWarpSpecializedILi4ELi2ELi64ELb1ELb0EEEJSH_NS5_IJNSS_ISE_SB_EENSS_ISG_SB_EEEEESI_SJ_SI_SJ_NS1C_6fusion15FusionCallbacksIS1G_NS1K_17LinearCombinationISI_fSI_fLNS_15FloatRoundStyleE2EEESH_S1J_JEEENS4_5SM1004TMEM4LOAD26SM100_TMEM_LOAD_32dp32b64xESZ_S19_NS4_39AutoVectorizingCopyWithAssumedAlignmentILi128EEENS4_14SM90_TMA_STOREES19_S1V_S1V_EEEvvEEEEvNT_6ParamsE,(.L_x_167 - _ZN7cutlass13device_kernelINS_4gemm6kernel13GemmUniversalIN4cute5tupleIJiiiiEEENS1_10collective13CollectiveMmaINS1_35MainloopSm100TmaUmmaWarpSpecializedILi3ELi2ELi2ENS5_IJNS4_1CILi1EEESB_SB_EEEEENS5_IJNSA_ILi128EEENSA_ILi256EEENSA_ILi64EEEEEENS_10bfloat16_tENS5_IJlSB_lEEESI_SJ_NS4_8TiledMMAINS4_8MMA_AtomIJNS4_20SM100_MMA_F16BF16_SSISI_SI_fLi128ELi256ELNS4_4UMMA5MajorE0ELSO_0ELNSN_7ScaleInE0ELSP_0EEEEEENS4_6LayoutISC_NS5_IJNSA_ILi0EEEST_ST_EEEEENS5_IJNS4_10UnderscoreESW_SW_EEEEENS4_13SM90_TMA_LOADENS4_14ComposedLayoutINS4_7SwizzleILi3ELi4ELi3EEENS4_18smem_ptr_flag_bitsILi16EEENSS_INS5_IJNSA_ILi8EEESG_EEENS5_IJSG_SB_EEEEEEEvNS4_8identityESZ_S19_vS1A_EENS_8epilogue10collective18CollectiveEpilogueINS1C_23Sm100TmaWarpSpecializedILi4ELi2ELi64ELb1ELb0EEEJSH_NS5_IJNSS_ISE_SB_EENSS_ISG_SB_EEEEESI_SJ_SI_SJ_NS1C_6fusion15FusionCallbacksIS1G_NS1K_17LinearCombinationISI_fSI_fLNS_15FloatRoundStyleE2EEESH_S1J_JEEENS4_5SM1004TMEM4LOAD26SM100_TMEM_LOAD_32dp32b64xESZ_S19_NS4_39AutoVectorizingCopyWithAssumedAlignmentILi128EEENS4_14SM90_TMA_STOREES19_S1V_S1V_EEEvvEEEEvNT_6ParamsE)
        .other          _ZN7cutlass13device_kernelINS_4gemm6kernel13GemmUniversalIN4cute5tupleIJiiiiEEENS1_10collective13CollectiveMmaINS1_35MainloopSm100TmaUmmaWarpSpecializedILi3ELi2ELi2ENS5_IJNS4_1CILi1EEESB_SB_EEEEENS5_IJNSA_ILi128EEENSA_ILi256EEENSA_ILi64EEEEEENS_10bfloat16_tENS5_IJlSB_lEEESI_SJ_NS4_8TiledMMAINS4_8MMA_AtomIJNS4_20SM100_MMA_F16BF16_SSISI_SI_fLi128ELi256ELNS4_4UMMA5MajorE0ELSO_0ELNSN_7ScaleInE0ELSP_0EEEEEENS4_6LayoutISC_NS5_IJNSA_ILi0EEEST_ST_EEEEENS5_IJNS4_10UnderscoreESW_SW_EEEEENS4_13SM90_TMA_LOADENS4_14ComposedLayoutINS4_7SwizzleILi3ELi4ELi3EEENS4_18smem_ptr_flag_bitsILi16EEENSS_INS5_IJNSA_ILi8EEESG_EEENS5_IJSG_SB_EEEEEEEvNS4_8identityESZ_S19_vS1A_EENS_8epilogue10collective18CollectiveEpilogueINS1C_23Sm100TmaWarpSpecializedILi4ELi2ELi64ELb1ELb0EEEJSH_NS5_IJNSS_ISE_SB_EENSS_ISG_SB_EEEEESI_SJ_SI_SJ_NS1C_6fusion15FusionCallbacksIS1G_NS1K_17LinearCombinationISI_fSI_fLNS_15FloatRoundStyleE2EEESH_S1J_JEEENS4_5SM1004TMEM4LOAD26SM100_TMEM_LOAD_32dp32b64xESZ_S19_NS4_39AutoVectorizingCopyWithAssumedAlignmentILi128EEENS4_14SM90_TMA_STOREES19_S1V_S1V_EEEvvEEEEvNT_6ParamsE,@"STO_CUDA_ENTRY STV_DEFAULT"
_ZN7cutlass13device_kernelINS_4gemm6kernel13GemmUniversalIN4cute5tupleIJiiiiEEENS1_10collective13CollectiveMmaINS1_35MainloopSm100TmaUmmaWarpSpecializedILi3ELi2ELi2ENS5_IJNS4_1CILi1EEESB_SB_EEEEENS5_IJNSA_ILi128EEENSA_ILi256EEENSA_ILi64EEEEEENS_10bfloat16_tENS5_IJlSB_lEEESI_SJ_NS4_8TiledMMAINS4_8MMA_AtomIJNS4_20SM100_MMA_F16BF16_SSISI_SI_fLi128ELi256ELNS4_4UMMA5MajorE0ELSO_0ELNSN_7ScaleInE0ELSP_0EEEEEENS4_6LayoutISC_NS5_IJNSA_ILi0EEEST_ST_EEEEENS5_IJNS4_10UnderscoreESW_SW_EEEEENS4_13SM90_TMA_LOADENS4_14ComposedLayoutINS4_7SwizzleILi3ELi4ELi3EEENS4_18smem_ptr_flag_bitsILi16EEENSS_INS5_IJNSA_ILi8EEESG_EEENS5_IJSG_SB_EEEEEEEvNS4_8identityESZ_S19_vS1A_EENS_8epilogue10collective18CollectiveEpilogueINS1C_23Sm100TmaWarpSpecializedILi4ELi2ELi64ELb1ELb0EEEJSH_NS5_IJNSS_ISE_SB_EENSS_ISG_SB_EEEEESI_SJ_SI_SJ_NS1C_6fusion15FusionCallbacksIS1G_NS1K_17LinearCombinationISI_fSI_fLNS_15FloatRoundStyleE2EEESH_S1J_JEEENS4_5SM1004TMEM4LOAD26SM100_TMEM_LOAD_32dp32b64xESZ_S19_NS4_39AutoVectorizingCopyWithAssumedAlignmentILi128EEENS4_14SM90_TMA_STOREES19_S1V_S1V_EEEvvEEEEvNT_6ParamsE:
[----:B------:R-:W1:Y:S01]  /*0000*/  LDC R1, c[0x0][0x37c] ;  /* 0x0000df00ff017b82 */ /* 0x000e620000000800 */
[----:B------:R-:W2:Y:S01]  /*0010*/  S2R R170, SR_TID.X ;  /* 0x0000000000aa7919 */ /* 0x000ea20000002100 */
[----:B------:R-:W3:Y:S01]  /*0020*/  LDCU.64 UR4, c[0x0][0x890] ;  /* 0x00011200ff0477ac */ /* 0x000ee20008000a00 */
[----:B------:R-:W-:Y:S02]  /*0030*/  PRMT R155, RZ, 0x7610, R155 ;  /* 0x00007610ff9b7816 */ /* 0x000fe4000000009b */
[----:B------:R-:W-:Y:S01]  /*0040*/  ELECT P5, URZ, PT ;  /* 0x0000000000ff782f */ /* 0x000fe200038a0000 */
[----:B------:R-:W4:Y:S01]  /*0050*/  LDCU.64 UR46, c[0x0][0x358] ;  /* 0x00006b00ff2e77ac */ /* 0x000f220008000a00 */
[----:B---3--:R-:W-:-:S04]  /*0060*/  UISETP.NE.U32.AND UP0, UPT, UR4, URZ, UPT ;  /* 0x000000ff0400728c */ /* 0x008fc8000bf05070 */
[----:B------:R-:W-:Y:S01]  /*0070*/  UISETP.NE.AND.EX UP0, UPT, UR5, URZ, UPT, UP0 ;  /* 0x000000ff0500728c */ /* 0x000fe2000bf05300 */
[----:B--2---:R-:W-:-:S05]  /*0080*/  SHF.R.U32.HI R162, RZ, 0x5, R170 ;  /* 0x00000005ffa27819 */ /* 0x004fca00000116aa */
[----:B------:R-:W2:Y:S02]  /*0090*/  SHFL.IDX PT, R0, R162, RZ, 0x1f ;  /* 0x00001fffa2007589 */ /* 0x000ea400000e0000 */
[----:B--2---:R-:W-:Y:S01]  /*00a0*/  R2UR UR8, R0 ;  /* 0x00000000000872ca */ /* 0x004fe200000e0000 */
[----:B-1--4-:R-:W-:-:S14]  /*00b0*/  BRA.U UP0, `(.L_x_0) ;  /* 0x00000001002c7547 */ /* 0x012fdc000b800000 */
[----:B------:R-:W1:Y:S02]  /*00c0*/  LDCU.64 UR6, c[0x0][0x888] ;  /* 0x00011100ff0677ac */ /* 0x000e640008000a00 */
[----:B-1----:R-:W-:-:S04]  /*00d0*/  UISETP.NE.U32.AND UP0, UPT, UR6, URZ, UPT ;  /* 0x000000ff0600728c */ /* 0x002fc8000bf05070 */
[----:B------:R-:W-:-:S09]  /*00e0*/  UISETP.NE.AND.EX UP0, UPT, UR7, URZ, UPT, UP0 ;  /* 0x000000ff0700728c */ /* 0x000fd2000bf05300 */
[----:B------:R-:W-:Y:S05]  /*00f0*/  BRA.U !UP0, `(.L_x_1) ;  /* 0x0000000108107547 */ /* 0x000fea000b800000 */
[----:B------:R-:W1:Y:S02]  /*0100*/  LDC.64 R2, c[0x0][0x888] ;  /* 0x00022200ff027b82 */ /* 0x000e640000000a00 */
[----:B-1----:R1:W5:Y:S01]  /*0110*/  LDG.E R81, desc[UR46][R2.64] ;  /* 0x0000002e02517981 */ /* 0x002362000c1e1900 */
[----:B------:R-:W-:Y:S01]  /*0120*/  HFMA2 R155, -RZ, RZ, 0, 5.9604644775390625e-08 ;  /* 0x00000001ff9b7431 */ /* 0x000fe200000001ff */
[----:B------:R-:W-:Y:S05]  /*0130*/  BRA `(.L_x_0) ;  /* 0x00000000000c7947 */ /* 0x000fea0003800000 */
.L_x_1:
[----:B------:R-:W1:Y:S01]  /*0140*/  LDCU UR6, c[0x0][0x880] ;  /* 0x00011000ff0677ac */ /* 0x000e620008000800 */
[----:B------:R-:W-:Y:S01]  /*0150*/  HFMA2 R155, -RZ, RZ, 0, 5.9604644775390625e-08 ;  /* 0x00000001ff9b7431 */ /* 0x000fe200000001ff */
[----:B-1----:R-:W-:-:S07]  /*0160*/  MOV R81, UR6 ;  /* 0x0000000600517c02 */ /* 0x002fce0008000f00 */
.L_x_0:
[----:B------:R-:W2:Y:S02]  /*0170*/  LDCU.64 UR6, c[0x0][0x8b0] ;  /* 0x00011600ff0677ac */ /* 0x000ea40008000a00 */
[----:B--2---:R-:W-:-:S04]  /*0180*/  UISETP.NE.U32.AND UP0, UPT, UR6, URZ, UPT ;  /* 0x000000ff0600728c */ /* 0x004fc8000bf05070 */
[----:B------:R-:W-:-:S09]  /*0190*/  UISETP.NE.AND.EX UP0, UPT, UR7, URZ, UPT, UP0 ;  /* 0x000000ff0700728c */ /* 0x000fd2000bf05300 */
[----:B------:R-:W-:Y:S05]  /*01a0*/  BRA.U UP0, `(.L_x_2) ;  /* 0x0000000100247547 */ /* 0x000fea000b800000 */
[----:B------:R-:W2:Y:S02]  /*01b0*/  LDCU.64 UR6, c[0x0][0x8a8] ;  /* 0x00011500ff0677ac */ /* 0x000ea40008000a00 */
[----:B--2---:R-:W-:-:S04]  /*01c0*/  UISETP.NE.U32.AND UP0, UPT, UR6, URZ, UPT ;  /* 0x000000ff0600728c */ /* 0x004fc8000bf05070 */
[----:B------:R-:W-:-:S09]  /*01d0*/  UISETP.NE.AND.EX UP0, UPT, UR7, URZ, UPT, UP0 ;  /* 0x000000ff0700728c */ /* 0x000fd2000bf05300 */
[----:B------:R-:W-:Y:S05]  /*01e0*/  BRA.U !UP0, `(.L_x_3) ;  /* 0x00000001080c7547 */ /* 0x000fea000b800000 */
[----:B------:R-:W2:Y:S02]  /*01f0*/  LDC.64 R78, c[0x0][0x8a8] ;  /* 0x00022a00ff4e7b82 */ /* 0x000ea40000000a00 */
[----:B--2---:R2:W5:Y:S01]  /*0200*/  LDG.E R78, desc[UR46][R78.64] ;  /* 0x0000002e4e4e7981 */ /* 0x004562000c1e1900 */
[----:B------:R-:W-:Y:S05]  /*0210*/  BRA `(.L_x_2) ;  /* 0x0000000000087947 */ /* 0x000fea0003800000 */
.L_x_3:
[----:B------:R-:W2:Y:S02]  /*0220*/  LDCU UR6, c[0x0][0x8a0] ;  /* 0x00011400ff0677ac */ /* 0x000ea40008000800 */
[----:B--2---:R-:W-:Y:S02]  /*0230*/  MOV R78, UR6 ;  /* 0x00000006004e7c02 */ /* 0x004fe40008000f00 */
.L_x_2:
[----:B------:R-:W-:Y:S01]  /*0240*/  IMAD.U32 R0, RZ, RZ, UR8 ;  /* 0x00000008ff007e24 */ /* 0x000fe2000f8e00ff */
[----:B------:R-:W-:Y:S04]  /*0250*/  BSSY.RECONVERGENT B0, `(.L_x_4) ;  /* 0x000000c000007945 */ /* 0x000fe80003800200 */
[C---:B------:R-:W-:Y:S02]  /*0260*/  ISETP.NE.OR P1, PT, R0.reuse, 0x1, !P5 ;  /* 0x000000010000780c */ /* 0x040fe40006f25670 */
[----:B------:R-:W-:-:S11]  /*0270*/  ISETP.NE.OR P0, PT, R0, 0x3, !P5 ;  /* 0x000000030000780c */ /* 0x000fd60006f05670 */
[----:B------:R-:W-:Y:S05]  /*0280*/  @P1 BRA `(.L_x_5) ;  /* 0x0000000000201947 */ /* 0x000fea0003800000 */
[----:B------:R-:W3:Y:S02]  /*0290*/  LDCU.64 UR6, c[0x0][0x348] ;  /* 0x00006900ff0677ac */ /* 0x000ee40008000a00 */
[----:B---3--:R-:W-:Y:S02]  /*02a0*/  UIADD3 UR10, UP1, UPT, UR6, 0x80, URZ ;  /* 0x00000080060a7890 */ /* 0x008fe4000ff3e0ff */
[----:B------:R-:W-:Y:S02]  /*02b0*/  UIADD3 UR6, UP0, UPT, UR6, 0x180, URZ ;  /* 0x0000018006067890 */ /* 0x000fe4000ff1e0ff */
[----:B------:R-:W-:Y:S02]  /*02c0*/  UIADD3.X UR11, UPT, UPT, URZ, UR7, URZ, UP1, !UPT ;  /* 0x00000007ff0b7290 */ /* 0x000fe40008ffe4ff */
[----:B------:R-:W-:-:S07]  /*02d0*/  UIADD3.X UR7, UPT, UPT, URZ, UR7, URZ, UP0, !UPT ;  /* 0x00000007ff077290 */ /* 0x000fce00087fe4ff */
[----:B------:R3:W-:Y:S02]  /*02e0*/  UTMACCTL.PF [UR10] ;  /* 0x000000000a0079b9 */ /* 0x0007e40008040000 */
[----:B------:R3:W-:Y:S02]  /*02f0*/  UTMACCTL.PF [UR6] ;  /* 0x00000000060079b9 */ /* 0x0007e40008040000 */
[----:B---3--:R-:W-:Y:S01]  /*0300*/  NOP ;  /* 0x0000000000007918 */ /* 0x008fe20000000000 */
.L_x_5:
[----:B------:R-:W-:Y:S05]  /*0310*/  BSYNC.RECONVERGENT B0 ;  /* 0x0000000000007941 */ /* 0x000fea0003800200 */
.L_x_4:
[----:B------:R-:W-:Y:S04]  /*0320*/  BSSY.RECONVERGENT B0, `(.L_x_6) ;  /* 0x000000a000007945 */ /* 0x000fe80003800200 */
        /* <DEDUP_REMOVED lines=9> */
.L_x_7:
[----:B------:R-:W-:Y:S05]  /*03c0*/  BSYNC.RECONVERGENT B0 ;  /* 0x0000000000007941 */ /* 0x000fea0003800200 */
.L_x_6:
[----:B------:R-:W3:Y:S01]  /*03d0*/  LDCU.64 UR6, c[0x0][0x888] ;  /* 0x00011100ff0677ac */ /* 0x000ee20008000a00 */
[----:B------:R-:W-:Y:S02]  /*03e0*/  UISETP.EQ.U32.AND UP1, UPT, UR4, URZ, UPT ;  /* 0x000000ff0400728c */ /* 0x000fe4000bf22070 */
[----:B------:R-:W-:Y:S02]  /*03f0*/  UPLOP3.LUT UP2, UPT, UPT, UPT, UPT, 0x80, 0x8 ;  /* 0x000000000008789c */ /* 0x000fe40003f4f070 */
[----:B---3--:R-:W-:-:S04]  /*0400*/  UISETP.NE.U32.AND UP0, UPT, UR6, URZ, UPT ;  /* 0x000000ff0600728c */ /* 0x008fc8000bf05070 */
[----:B------:R-:W-:-:S04]  /*0410*/  UISETP.NE.AND.EX UP0, UPT, UR7, URZ, UPT, UP0 ;  /* 0x000000ff0700728c */ /* 0x000fc8000bf05300 */
[----:B------:R-:W-:-:S04]  /*0420*/  UISETP.EQ.OR.EX UP3, UPT, UR5, URZ, !UP0, UP1 ;  /* 0x000000ff0500728c */ /* 0x000fc8000c762710 */
[----:B------:R-:W-:-:S05]  /*0430*/  UP2UR UR50, UPR, URZ, 0x8 ;  /* 0x00000008ff327883 */ /* 0x000fca0008000000 */
[----:B------:R-:W-:Y:S07]  /*0440*/  BRA.U !UP3, `(.L_x_8) ;  /* 0x000000010b207547 */ /* 0x000fee000b800000 */
[----:B------:R-:W-:Y:S01]  /*0450*/  UISETP.NE.U32.AND UP2, UPT, UR4, URZ, UPT ;  /* 0x000000ff0400728c */ /* 0x000fe2000bf45070 */
[----:B-----5:R-:W-:Y:S01]  /*0460*/  FSETP.NEU.AND P0, PT, R81, RZ, PT ;  /* 0x000000ff5100720b */ /* 0x020fe20003f0d000 */
[----:B------:R-:W-:Y:S02]  /*0470*/  USEL UR4, URZ, 0xffffffff, UP0 ;  /* 0xffffffffff047887 */ /* 0x000fe40008000000 */
[----:B------:R-:W-:-:S10]  /*0480*/  UISETP.NE.AND.EX UP2, UPT, UR5, URZ, UPT, UP2 ;  /* 0x000000ff0500728c */ /* 0x000fd4000bf45320 */
[----:B------:R-:W-:Y:S01]  /*0490*/  VOTEU.ANY UP1, P0 ;  /* 0x0000000000ff7886 */ /* 0x000fe20000020100 */
[----:B------:R-:W-:-:S04]  /*04a0*/  @!UP2 USEL UR4, URZ, 0xffffffff, UP1 ;  /* 0xffffffffff04a887 */ /* 0x000fc80008800000 */
[----:B------:R-:W-:-:S04]  /*04b0*/  ULOP3.LUT UR4, UR4, 0x1, URZ, 0xc0, !UPT ;  /* 0x0000000104047892 */ /* 0x000fc8000f8ec0ff */
[----:B------:R-:W-:-:S11]  /*04c0*/  UISETP.NE.U32.AND UP2, UPT, UR4, 0x1, UPT ;  /* 0x000000010400788c */ /* 0x000fd6000bf45070 */
.L_x_8:
[----:B-1----:R-:W1:Y:S01]  /*04d0*/  SHFL.IDX PT, R2, R162, RZ, 0x1f ;  /* 0x00001fffa2027589 */ /* 0x002e6200000e0000 */
[----:B------:R-:W-:-:S04]  /*04e0*/  UISETP.NE.AND UP1, UPT, UR8, 0x2, UPT ;  /* 0x000000020800788c */ /* 0x000fc8000bf25270 */
[----:B------:R-:W-:Y:S01]  /*04f0*/  USEL UR6, URZ, 0x1, UP1 ;  /* 0x00000001ff067887 */ /* 0x000fe20008800000 */
[----:B-1----:R-:W-:-:S13]  /*0500*/  ISETP.NE.AND P0, PT, R2, RZ, PT ;  /* 0x000000ff0200720c */ /* 0x002fda0003f05270 */
[----:B------:R-:W-:Y:S05]  /*0510*/  @P0 BRA `(.L_x_9) ;  /* 0x0000000000400947 */ /* 0x000fea0003800000 */
[----:B------:R-:W1:Y:S01]  /*0520*/  S2UR UR5, SR_CgaCtaId ;  /* 0x00000000000579c3 */ /* 0x000e620000008800 */
[----:B------:R-:W-:Y:S01]  /*0530*/  UMOV UR7, 0x400 ;  /* 0x0000040000077882 */ /* 0x000fe20000000000 */
[----:B------:R-:W-:Y:S01]  /*0540*/  UMOV UR4, 0x1 ;  /* 0x0000000100047882 */ /* 0x000fe20000000000 */
[----:B------:R-:W-:Y:S01]  /*0550*/  ELECT P0, URZ, PT ;  /* 0x0000000000ff782f */ /* 0x000fe20003800000 */
[----:B------:R-:W-:-:S04]  /*0560*/  UIADD3 UR10, UPT, UPT, -UR4, 0x100000, URZ ;  /* 0x00100000040a7890 */ /* 0x000fc8000fffe1ff */
[----:B------:R-:W-:Y:S02]  /*0570*/  USHF.L.U32 UR11, UR10, 0xb, URZ ;  /* 0x0000000b0a0b7899 */ /* 0x000fe400080006ff */
[----:B------:R-:W-:Y:S02]  /*0580*/  USHF.L.U32 UR10, UR10, 0x1, URZ ;  /* 0x000000010a0a7899 */ /* 0x000fe400080006ff */
[----:B-1----:R-:W-:Y:S01]  /*0590*/  ULEA UR5, UR5, UR7, 0x18 ;  /* 0x0000000705057291 */ /* 0x002fe2000f8ec0ff */
[----:B------:R-:W1:Y:S11]  /*05a0*/  FENCE.VIEW.ASYNC.S ;  /* 0x00000000000073c6 */ /* 0x000e760000000000 */
[----:B-1----:R1:W3:Y:S01]  /*05b0*/  SYNCS.EXCH.64 URZ, [UR5], UR10 ;  /* 0x0000000a05ff75b2 */ /* 0x0022e20008000100 */
[----:B------:R1:W4:Y:S01]  /*05c0*/  SYNCS.EXCH.64 URZ, [UR5+0x18], UR10 ;  /* 0x0000180a05ff75b2 */ /* 0x0003220008000100 */
[----:B------:R1:W1:Y:S01]  /*05d0*/  SYNCS.EXCH.64 URZ, [UR5+0x8], UR10 ;  /* 0x0000080a05ff75b2 */ /* 0x0002620008000100 */
[----:B------:R1:W1:Y:S01]  /*05e0*/  SYNCS.EXCH.64 URZ, [UR5+0x20], UR10 ;  /* 0x0000200a05ff75b2 */ /* 0x0002620008000100 */
[----:B------:R1:W1:Y:S01]  /*05f0*/  SYNCS.EXCH.64 URZ, [UR5+0x10], UR10 ;  /* 0x0000100a05ff75b2 */ /* 0x0002620008000100 */
[----:B------:R1:W1:Y:S01]  /*0600*/  SYNCS.EXCH.64 URZ, [UR5+0x28], UR10 ;  /* 0x0000280a05ff75b2 */ /* 0x0002620008000100 */
[----:B------:R-:W-:Y:S01]  /*0610*/  NOP ;  /* 0x0000000000007918 */ /* 0x000fe20000000000 */
.L_x_9:
[----:B------:R-:W2:Y:S01]  /*0620*/  SHFL.IDX PT, R2, R162, RZ, 0x1f ;  /* 0x00001fffa2027589 */ /* 0x000ea200000e0000 */
[----:B------:R-:W-:Y:S01]  /*0630*/  NOP ;  /* 0x0000000000007918 */ /* 0x000fe20000000000 */
[----:B--2---:R-:W-:-:S13]  /*0640*/  ISETP.NE.AND P0, PT, R2, 0x1, PT ;  /* 0x000000010200780c */ /* 0x004fda0003f05270 */
[----:B------:R-:W-:Y:S05]  /*0650*/  @P0 BRA `(.L_x_10) ;  /* 0x0000000000580947 */ /* 0x000fea0003800000 */
[----:B------:R-:W2:Y:S01]  /*0660*/  S2UR UR7, SR_CgaCtaId ;  /* 0x00000000000779c3 */ /* 0x000ea20000008800 */
[----:B------:R-:W-:Y:S01]  /*0670*/  UMOV UR9, 0x400 ;  /* 0x0000040000097882 */ /* 0x000fe20000000000 */
[----:B-1----:R-:W-:Y:S01]  /*0680*/  UMOV UR5, 0x20 ;  /* 0x0000002000057882 */ /* 0x002fe20000000000 */
[----:B------:R-:W-:Y:S01]  /*0690*/  UMOV UR4, 0x80 ;  /* 0x0000008000047882 */ /* 0x000fe20000000000 */
[----:B------:R-:W-:-:S04]  /*06a0*/  UIADD3 UR10, UPT, UPT, -UR5, 0x100000, URZ ;  /* 0x00100000050a7890 */ /* 0x000fc8000fffe1ff */
[----:B------:R-:W-:Y:S02]  /*06b0*/  USHF.L.U32 UR11, UR10, 0xb, URZ ;  /* 0x0000000b0a0b7899 */ /* 0x000fe400080006ff */
[----:B------:R-:W-:Y:S02]  /*06c0*/  USHF.L.U32 UR10, UR10, 0x1, URZ ;  /* 0x000000010a0a7899 */ /* 0x000fe400080006ff */
[----:B------:R-:W-:-:S04]  /*06d0*/  UIADD3 UR4, UPT, UPT, -UR4, 0x100000, URZ ;  /* 0x0010000004047890 */ /* 0x000fc8000fffe1ff */
[----:B------:R-:W-:Y:S02]  /*06e0*/  USHF.L.U32 UR5, UR4, 0xb, URZ ;  /* 0x0000000b04057899 */ /* 0x000fe400080006ff */
[----:B------:R-:W-:Y:S01]  /*06f0*/  USHF.L.U32 UR4, UR4, 0x1, URZ ;  /* 0x0000000104047899 */ /* 0x000fe200080006ff */
[----:B------:R-:W-:Y:S01]  /*0700*/  ELECT P0, URZ, PT ;  /* 0x0000000000ff782f */ /* 0x000fe20003800000 */
[----:B--2---:R-:W-:Y:S01]  /*0710*/  ULEA UR7, UR7, UR9, 0x18 ;  /* 0x0000000907077291 */ /* 0x004fe2000f8ec0ff */
[----:B------:R-:W1:Y:S11]  /*0720*/  FENCE.VIEW.ASYNC.S ;  /* 0x00000000000073c6 */ /* 0x000e760000000000 */
[----:B-1----:R2:W1:Y:S01]  /*0730*/  SYNCS.EXCH.64 URZ, [UR7+0x30], UR10 ;  /* 0x0000300a07ff75b2 */ /* 0x0024620008000100 */
[----:B------:R2:W1:Y:S01]  /*0740*/  SYNCS.EXCH.64 URZ, [UR7+0x50], UR4 ;  /* 0x0000500407ff75b2 */ /* 0x0004620008000100 */
[----:B------:R2:W1:Y:S01]  /*0750*/  SYNCS.EXCH.64 URZ, [UR7+0x38], UR10 ;  /* 0x0000380a07ff75b2 */ /* 0x0004620008000100 */
[----:B------:R2:W1:Y:S01]  /*0760*/  SYNCS.EXCH.64 URZ, [UR7+0x58], UR4 ;  /* 0x0000580407ff75b2 */ /* 0x0004620008000100 */
[----:B------:R2:W1:Y:S01]  /*0770*/  SYNCS.EXCH.64 URZ, [UR7+0x40], UR10 ;  /* 0x0000400a07ff75b2 */ /* 0x0004620008000100 */
[----:B------:R2:W1:Y:S01]  /*0780*/  SYNCS.EXCH.64 URZ, [UR7+0x60], UR4 ;  /* 0x0000600407ff75b2 */ /* 0x0004620008000100 */
[----:B------:R2:W1:Y:S01]  /*0790*/  SYNCS.EXCH.64 URZ, [UR7+0x48], UR10 ;  /* 0x0000480a07ff75b2 */ /* 0x0004620008000100 */
[----:B------:R2:W1:Y:S02]  /*07a0*/  SYNCS.EXCH.64 URZ, [UR7+0x68], UR4 ;  /* 0x0000680407ff75b2 */ /* 0x0004640008000100 */
[----:B--2---:R-:W-:Y:S01]  /*07b0*/  NOP ;  /* 0x0000000000007918 */ /* 0x004fe20000000000 */
.L_x_10:
[----:B------:R-:W2:Y:S01]  /*07c0*/  SHFL.IDX PT, R2, R162, RZ, 0x1f ;  /* 0x00001fffa2027589 */ /* 0x000ea200000e0000 */
[----:B------:R-:W-:Y:S01]  /*07d0*/  NOP ;  /* 0x0000000000007918 */ /* 0x000fe20000000000 */
[----:B--2---:R-:W-:-:S13]  /*07e0*/  ISETP.NE.AND P0, PT, R2, 0x3, PT ;  /* 0x000000030200780c */ /* 0x004fda0003f05270 */
[----:B------:R-:W-:Y:S05]  /*07f0*/  @P0 BRA `(.L_x_11) ;  /* 0x0000000000300947 */ /* 0x000fea0003800000 */
[----:B-1----:R-:W1:Y:S01]  /*0800*/  S2UR UR5, SR_CgaCtaId ;  /* 0x00000000000579c3 */ /* 0x002e620000008800 */
        /* <DEDUP_REMOVED lines=8> */
[----:B-1----:R2:W1:Y:S01]  /*0890*/  SYNCS.EXCH.64 URZ, [UR5+0x70], UR10 ;  /* 0x0000700a05ff75b2 */ /* 0x0024620008000100 */
[----:B------:R2:W1:Y:S02]  /*08a0*/  SYNCS.EXCH.64 URZ, [UR5+0x78], UR10 ;  /* 0x0000780a05ff75b2 */ /* 0x0004640008000100 */
[----:B--2---:R-:W-:Y:S01]  /*08b0*/  NOP ;  /* 0x0000000000007918 */ /* 0x004fe20000000000 */
.L_x_11:
[----:B------:R-:W2:Y:S01]  /*08c0*/  SHFL.IDX PT, R2, R162, RZ, 0x1f ;  /* 0x00001fffa2027589 */ /* 0x000ea200000e0000 */
[----:B------:R-:W-:Y:S01]  /*08d0*/  NOP ;  /* 0x0000000000007918 */ /* 0x000fe20000000000 */
[----:B--2---:R-:W-:-:S13]  /*08e0*/  ISETP.NE.AND P0, PT, R2, 0x4, PT ;  /* 0x000000040200780c */ /* 0x004fda0003f05270 */
[----:B------:R-:W-:Y:S05]  /*08f0*/  @P0 BRA `(.L_x_12) ;  /* 0x00000000004c0947 */ /* 0x000fea0003800000 */
[----:B-1----:R-:W1:Y:S01]  /*0900*/  S2UR UR5, SR_CgaCtaId ;  /* 0x00000000000579c3 */ /* 0x002e620000008800 */
[----:B------:R-:W-:Y:S01]  /*0910*/  UMOV UR9, 0x100 ;  /* 0x0000010000097882 */ /* 0x000fe20000000000 */
[----:B------:R-:W-:Y:S01]  /*0920*/  UMOV UR7, 0x400 ;  /* 0x0000040000077882 */ /* 0x000fe20000000000 */
[----:B------:R-:W-:Y:S01]  /*0930*/  USEL UR9, UR9, 0xe0, UP2 ;  /* 0x000000e009097887 */ /* 0x000fe20009000000 */
[----:B------:R-:W-:Y:S01]  /*0940*/  UMOV UR4, 0x1 ;  /* 0x0000000100047882 */ /* 0x000fe20000000000 */
[----:B------:R-:W-:Y:S01]  /*0950*/  ELECT P0, URZ, PT ;  /* 0x0000000000ff782f */ /* 0x000fe20003800000 */
[----:B------:R-:W-:-:S04]  /*0960*/  UIADD3 UR10, UPT, UPT, -UR4, 0x100000, URZ ;  /* 0x00100000040a7890 */ /* 0x000fc8000fffe1ff */
[----:B------:R-:W-:Y:S02]  /*0970*/  USHF.L.U32 UR11, UR10, 0xb, URZ ;  /* 0x0000000b0a0b7899 */ /* 0x000fe400080006ff */
[----:B------:R-:W-:Y:S02]  /*0980*/  USHF.L.U32 UR10, UR10, 0x1, URZ ;  /* 0x000000010a0a7899 */ /* 0x000fe400080006ff */
[----:B------:R-:W-:-:S04]  /*0990*/  UIADD3 UR12, UPT, UPT, -UR9, 0x100000, URZ ;  /* 0x00100000090c7890 */ /* 0x000fc8000fffe1ff */
[----:B------:R-:W-:Y:S02]  /*09a0*/  USHF.L.U32 UR13, UR12, 0xb, URZ ;  /* 0x0000000b0c0d7899 */ /* 0x000fe400080006ff */
[----:B------:R-:W-:Y:S02]  /*09b0*/  USHF.L.U32 UR12, UR12, 0x1, URZ ;  /* 0x000000010c0c7899 */ /* 0x000fe400080006ff */
[----:B-1----:R-:W-:Y:S01]  /*09c0*/  ULEA UR5, UR5, UR7, 0x18 ;  /* 0x0000000705057291 */ /* 0x002fe2000f8ec0ff */
[----:B------:R-:W1:Y:S11]  /*09d0*/  FENCE.VIEW.ASYNC.S ;  /* 0x00000000000073c6 */ /* 0x000e760000000000 */
[----:B-1----:R2:W1:Y:S01]  /*09e0*/  SYNCS.EXCH.64 URZ, [UR5+0x80], UR10 ;  /* 0x0000800a05ff75b2 */ /* 0x0024620008000100 */
[----:B------:R2:W1:Y:S01]  /*09f0*/  SYNCS.EXCH.64 URZ, [UR5+0x90], UR12 ;  /* 0x0000900c05ff75b2 */ /* 0x0004620008000100 */
[----:B------:R2:W1:Y:S01]  /*0a00*/  SYNCS.EXCH.64 URZ, [UR5+0x88], UR10 ;  /* 0x0000880a05ff75b2 */ /* 0x0004620008000100 */
[----:B------:R2:W1:Y:S02]  /*0a10*/  SYNCS.EXCH.64 URZ, [UR5+0x98], UR12 ;  /* 0x0000980c05ff75b2 */ /* 0x0004640008000100 */
[----:B--2---:R-:W-:Y:S01]  /*0a20*/  NOP ;  /* 0x0000000000007918 */ /* 0x004fe20000000000 */
.L_x_12:
        /* <DEDUP_REMOVED lines=20> */
[----:B------:R2:W1:Y:S02]  /*0b70*/  SYNCS.EXCH.64 URZ, [UR7+0xb8], UR4 ;  /* 0x0000b80407ff75b2 */ /* 0x0004640008000100 */
[----:B--2---:R-:W-:Y:S01]  /*0b80*/  NOP ;  /* 0x0000000000007918 */ /* 0x004fe20000000000 */
.L_x_13:
        /* <DEDUP_REMOVED lines=18> */
.L_x_14:
[----:B-1----:R-:W1:Y:S01]  /*0cb0*/  S2UR UR5, SR_CTAID.X ;  /* 0x00000000000579c3 */ /* 0x002e620000002500 */
[----:B------:R-:W-:-:S05]  /*0cc0*/  CS2R.32 R156, SR_CgaSize ;  /* 0x00000000009c7805 */ /* 0x000fca0000008a00 */
[----:B------:R-:W-:-:S05]  /*0cd0*/  IMAD R156, R156, -0xa0, RZ ;  /* 0xffffff609c9c7824 */ /* 0x000fca00078e02ff */
[----:B------:R-:W-:-:S14]  /*0ce0*/  R2UR UR9, R156 ;  /* 0x000000009c0972ca */ /* 0x000fdc00000e0000 */
[----:B------:R-:W2:Y:S01]  /*0cf0*/  LDCU UR9, c[0x0][UR9+0x2b0] ;  /* 0x00005600090977ac */ /* 0x000ea20008000800 */
[----:B------:R-:W-:Y:S01]  /*0d00*/  NOP ;  /* 0x0000000000007918 */ /* 0x000fe20000000000 */
[----:B------:R-:W-:-:S05]  /*0d10*/  CS2R.32 R156, SR_CgaSize ;  /* 0x00000000009c7805 */ /* 0x000fca0000008a00 */
[----:B------:R-:W-:-:S05]  /*0d20*/  IMAD R156, R156, -0xa0, RZ ;  /* 0xffffff609c9c7824 */ /* 0x000fca00078e02ff */
[----:B------:R-:W-:-:S14]  /*0d30*/  R2UR UR7, R156 ;  /* 0x000000009c0772ca */ /* 0x000fdc00000e0000 */
[----:B------:R-:W3:Y:S01]  /*0d40*/  LDCU UR7, c[0x0][UR7+0x2b4] ;  /* 0x00005680070777ac */ /* 0x000ee20008000800 */
[----:B------:R-:W4:Y:S08]  /*0d50*/  S2UR UR4, SR_CTAID.Y ;  /* 0x00000000000479c3 */ /* 0x000f300000002600 */
[----:B------:R-:W3:Y:S01]  /*0d60*/  LDC R9, c[0x0][0xb24] ;  /* 0x0002c900ff097b82 */ /* 0x000ee20000000800 */
[----:B-1----:R-:W-:-:S02]  /*0d70*/  I2FP.F32.U32 R4, UR5 ;  /* 0x0000000500047c45 */ /* 0x002fc40008201000 */
[----:B------:R-:W-:-:S05]  /*0d80*/  CS2R.32 R5, SR_CgaSize ;  /* 0x0000000000057805 */ /* 0x000fca0000008a00 */
[----:B------:R-:W-:-:S06]  /*0d90*/  IMAD R5, R5, -0xa0, RZ ;  /* 0xffffff6005057824 */ /* 0x000fcc00078e02ff */
[----:B------:R-:W1:Y:S01]  /*0da0*/  LDC R5, c[0x0][R5+0x2a0] ;  /* 0x0000a80005057b82 */ /* 0x000e620000000800 */
[----:B------:R-:W-:Y:S01]  /*0db0*/  MOV R21, UR5 ;  /* 0x0000000500157c02 */ /* 0x000fe20008000f00 */
[----:B--2---:R-:W-:Y:S01]  /*0dc0*/  FMUL R4, R4, UR9 ;  /* 0x0000000904047c20 */ /* 0x004fe20008400000 */
[----:B----4-:R-:W-:Y:S02]  /*0dd0*/  I2FP.F32.U32 R2, UR4 ;  /* 0x0000000400027c45 */ /* 0x010fe40008201000 */
[----:B------:R-:W-:-:S05]  /*0de0*/  CS2R.32 R3, SR_CgaSize ;  /* 0x0000000000037805 */ /* 0x000fca0000008a00 */
[----:B------:R-:W-:-:S06]  /*0df0*/  IMAD R3, R3, -0xa0, RZ ;  /* 0xffffff6003037824 */ /* 0x000fcc00078e02ff */
[----:B------:R-:W2:Y:S01]  /*0e00*/  LDC R3, c[0x0][R3+0x2a4] ;  /* 0x0000a90003037b82 */ /* 0x000ea20000000800 */
[----:B------:R-:W4:Y:S01]  /*0e10*/  F2I.U32.TRUNC.NTZ R156, R4 ;  /* 0x00000004009c7305 */ /* 0x000f22000020f000 */
[----:B------:R-:W-:Y:S01]  /*0e20*/  MOV R20, UR4 ;  /* 0x0000000400147c02 */ /* 0x000fe20008000f00 */
[----:B---3--:R-:W-:-:S05]  /*0e30*/  FMUL R2, R2, UR7 ;  /* 0x0000000702027c20 */ /* 0x008fca0008400000 */
[----:B------:R-:W-:Y:S01]  /*0e40*/  BAR.SYNC.DEFER_BLOCKING 0x0 ;  /* 0x0000000000007b1d */ /* 0x000fe20000010000 */
[----:B------:R-:W-:-:S05]  /*0e50*/  ISETP.GE.AND P0, PT, R9, 0x1, PT ;  /* 0x000000010900780c */ /* 0x000fca0003f06270 */
[----:B------:R-:W3:Y:S02]  /*0e60*/  F2I.U32.TRUNC.NTZ R154, R2 ;  /* 0x00000002009a7305 */ /* 0x000ee4000020f000 */
[----:B------:R-:W2:Y:S01]  /*0e70*/  S2UR UR36, SR_CTAID.Z ;  /* 0x00000000002479c3 */ /* 0x000ea20000002700 */
[----:B----4-:R-:W-:-:S05]  /*0e80*/  IADD3 R156, PT, PT, -R156, RZ, RZ ;  /* 0x000000ff9c9c7210 */ /* 0x010fca0007ffe1ff */
[----:B-1----:R-:W-:Y:S01]  /*0e90*/  IMAD R156, R5, R156, UR5 ;  /* 0x00000005059c7e24 */ /* 0x002fe2000f8e029c */
[----:B---3--:R-:W-:-:S05]  /*0ea0*/  IADD3 R154, PT, PT, -R154, RZ, RZ ;  /* 0x000000ff9a9a7210 */ /* 0x008fca0007ffe1ff */
[----:B--2---:R-:W-:Y:S01]  /*0eb0*/  IMAD R154, R3, R154, UR4 ;  /* 0x00000004039a7e24 */ /* 0x004fe2000f8e029a */
[----:B------:R-:W-:Y:S06]  /*0ec0*/  @!P0 BRA `(.L_x_15) ;  /* 0x0000000000b88947 */ /* 0x000fec0003800000 */
[----:B------:R-:W1:Y:S01]  /*0ed0*/  LDC.64 R4, c[0x0][0xb18] ;  /* 0x0002c600ff047b82 */ /* 0x000e620000000a00 */
[----:B------:R-:W-:-:S07]  /*0ee0*/  ISETP.NE.AND P0, PT, R9, 0x1, PT ;  /* 0x000000010900780c */ /* 0x000fce0003f05270 */
[----:B------:R-:W2:Y:S08]  /*0ef0*/  LDC R10, c[0x0][0xb0c] ;  /* 0x0002c300ff0a7b82 */ /* 0x000eb00000000800 */
[----:B------:R-:W3:Y:S08]  /*0f00*/  LDC R11, c[0x0][0x370] ;  /* 0x0000dc00ff0b7b82 */ /* 0x000ef00000000800 */
[----:B------:R-:W4:Y:S01]  /*0f10*/  LDC R12, c[0x0][0x374] ;  /* 0x0000dd00ff0c7b82 */ /* 0x000f220000000800 */
[----:B-1----:R-:W-:-:S07]  /*0f20*/  ISETP.NE.AND P1, PT, R4, 0x1, PT ;  /* 0x000000010400780c */ /* 0x002fce0003f25270 */
[----:B------:R-:W3:Y:S01]  /*0f30*/  LDC.64 R6, c[0x0][0xb10] ;  /* 0x0002c400ff067b82 */ /* 0x000ee20000000a00 */
[----:B--2---:R-:W-:-:S07]  /*0f40*/  ISETP.NE.AND P2, PT, R10, 0x1, PT ;  /* 0x000000010a00780c */ /* 0x004fce0003f45270 */
[----:B------:R-:W1:Y:S08]  /*0f50*/  LDC R8, c[0x0][0xb20] ;  /* 0x0002c800ff087b82 */ /* 0x000e700000000800 */
[----:B------:R-:W2:Y:S01]  /*0f60*/  LDC.64 R2, c[0x0][0xb28] ;  /* 0x0002ca00ff027b82 */ /* 0x000ea20000000a00 */
[----:B----4-:R-:W-:-:S04]  /*0f70*/  IMAD.HI.U32 R13, R12, R5, RZ ;  /* 0x000000050c0d7227 */ /* 0x010fc800078e00ff */
[----:B------:R-:W-:-:S04]  /*0f80*/  IMAD.HI.U32 R5, R20, R5, RZ ;  /* 0x0000000514057227 */ /* 0x000fc800078e00ff */
[----:B---3--:R-:W-:-:S04]  /*0f90*/  IMAD.HI.U32 R14, R11, R6, RZ ;  /* 0x000000060b0e7227 */ /* 0x008fc800078e00ff */
[C---:B------:R-:W-:Y:S01]  /*0fa0*/  IMAD.HI.U32 R16, R21.reuse, R6, RZ ;  /* 0x0000000615107227 */ /* 0x040fe200078e00ff */
[-C--:B------:R-:W-:Y:S02]  /*0fb0*/  @P2 SHF.R.U32.HI R11, RZ, R7.reuse, R14 ;  /* 0x00000007ff0b2219 */ /* 0x080fe4000001160e */
[-C--:B-1----:R-:W-:Y:S02]  /*0fc0*/  @P1 SHF.R.U32.HI R12, RZ, R8.reuse, R13 ;  /* 0x00000008ff0c1219 */ /* 0x082fe4000001160d */
[----:B------:R-:W-:Y:S02]  /*0fd0*/  SHF.R.U32.HI R5, RZ, R8, R5 ;  /* 0x00000008ff057219 */ /* 0x000fe40000011605 */
[----:B------:R-:W-:Y:S02]  /*0fe0*/  SHF.R.U32.HI R16, RZ, R7, R16 ;  /* 0x00000007ff107219 */ /* 0x000fe40000011610 */
[----:B------:R-:W-:Y:S01]  /*0ff0*/  SEL R5, R20, R5, !P1 ;  /* 0x0000000514057207 */ /* 0x000fe20004800000 */
[----:B--2---:R-:W-:Y:S01]  /*1000*/  IMAD.HI.U32 R14, R12, R2, RZ ;  /* 0x000000020c0e7227 */ /* 0x004fe200078e00ff */
[----:B------:R-:W-:-:S02]  /*1010*/  SEL R7, R21, R16, !P2 ;  /* 0x0000001015077207 */ /* 0x000fc40005000000 */
[----:B------:R-:W-:Y:S01]  /*1020*/  IADD3 R13, PT, PT, -R5, RZ, RZ ;  /* 0x000000ff050d7210 */ /* 0x000fe20007ffe1ff */
[----:B------:R-:W-:Y:S01]  /*1030*/  IMAD.HI.U32 R6, R11, R2, RZ ;  /* 0x000000020b067227 */ /* 0x000fe200078e00ff */
[----:B------:R-:W-:-:S03]  /*1040*/  @P0 SHF.R.U32.HI R12, RZ, R3, R14 ;  /* 0x00000003ff0c0219 */ /* 0x000fc6000001160e */
[----:B------:R-:W-:Y:S01]  /*1050*/  IMAD R13, R4, R13, R20 ;  /* 0x0000000d040d7224 */ /* 0x000fe200078e0214 */
[----:B------:R-:W-:Y:S01]  /*1060*/  @P0 SHF.R.U32.HI R11, RZ, R3, R6 ;  /* 0x00000003ff0b0219 */ /* 0x000fe20000011606 */
[----:B------:R-:W-:-:S04]  /*1070*/  IMAD R12, R12, R9, RZ ;  /* 0x000000090c0c7224 */ /* 0x000fc800078e02ff */
[----:B------:R-:W-:Y:S01]  /*1080*/  IMAD R6, R11, R9, RZ ;  /* 0x000000090b067224 */ /* 0x000fe200078e02ff */
[----:B------:R-:W-:-:S04]  /*1090*/  ISETP.GE.AND P1, PT, R5, R12, PT ;  /* 0x0000000c0500720c */ /* 0x000fc80003f26270 */
[----:B------:R-:W-:Y:S01]  /*10a0*/  ISETP.GE.OR P1, PT, R7, R6, P1 ;  /* 0x000000060700720c */ /* 0x000fe20000f26670 */
[----:B------:R-:W-:-:S05]  /*10b0*/  IMAD.HI.U32 R6, R5, R2, RZ ;  /* 0x0000000205067227 */ /* 0x000fca00078e00ff */
[----:B------:R-:W-:-:S04]  /*10c0*/  SHF.R.U32.HI R6, RZ, R3, R6 ;  /* 0x00000003ff067219 */ /* 0x000fc80000011606 */
[----:B------:R-:W-:-:S03]  /*10d0*/  SEL R6, R5, R6, !P0 ;  /* 0x0000000605067207 */ /* 0x000fc60004000000 */
[----:B------:R-:W-:Y:S01]  /*10e0*/  @!P1 IMAD.HI.U32 R8, R7, R2, RZ ;  /* 0x0000000207089227 */ /* 0x000fe200078e00ff */
[----:B------:R-:W-:-:S04]  /*10f0*/  IADD3 R2, PT, PT, -R6, RZ, RZ ;  /* 0x000000ff06027210 */ /* 0x000fc80007ffe1ff */
[----:B------:R-:W-:Y:S01]  /*1100*/  @!P1 SHF.R.U32.HI R8, RZ, R3, R8 ;  /* 0x00000003ff089219 */ /* 0x000fe20000011608 */
[----:B------:R-:W-:-:S03]  /*1110*/  IMAD R2, R9, R2, R5 ;  /* 0x0000000209027224 */ /* 0x000fc600078e0205 */
[----:B------:R-:W-:-:S05]  /*1120*/  @!P1 SEL R3, R7, R8, !P0 ;  /* 0x0000000807039207 */ /* 0x000fca0004000000 */
[--C-:B------:R-:W-:Y:S02]  /*1130*/  @!P1 IMAD.IADD R6, R6, 0x1, -R3.reuse ;  /* 0x0000000106069824 */ /* 0x100fe400078e0a03 */
[----:B------:R-:W-:Y:S01]  /*1140*/  @!P1 IMAD R3, R2, R11, R3 ;  /* 0x0000000b02039224 */ /* 0x000fe200078e0203 */
[----:B------:R-:W-:Y:S01]  /*1150*/  IADD3 R2, PT, PT, -R7, RZ, RZ ;  /* 0x000000ff07027210 */ /* 0x000fe20007ffe1ff */
[----:B------:R-:W-:Y:S02]  /*1160*/  @!P1 IMAD R5, R6, R9, R7 ;  /* 0x0000000906059224 */ /* 0x000fe400078e0207 */
[----:B------:R-:W-:Y:S02]  /*1170*/  @!P1 IMAD.MOV.U32 R7, RZ, RZ, R3 ;  /* 0x000000ffff079224 */ /* 0x000fe400078e0003 */
[----:B------:R-:W-:Y:S02]  /*1180*/  IMAD R2, R10, R2, R21 ;  /* 0x000000020a027224 */ /* 0x000fe400078e0215 */
[----:B------:R-:W-:-:S02]  /*1190*/  IMAD R20, R5, R4, R13 ;  /* 0x0000000405147224 */ /* 0x000fc400078e020d */
[----:B------:R-:W-:Y:S02]  /*11a0*/  IMAD R21, R7, R10, R2 ;  /* 0x0000000a07157224 */ /* 0x000fe400078e0202 */
.L_x_15:
[----:B------:R-:W1:Y:S01]  /*11b0*/  LDCU UR4, c[0x0][0xb30] ;  /* 0x00016600ff0477ac */ /* 0x000e620008000800 */
[----:B------:R-:W2:Y:S08]  /*11c0*/  S2UR UR37, SR_CgaCtaId ;  /* 0x00000000002579c3 */ /* 0x000eb00000008800 */
[----:B------:R-:W3:Y:S01]  /*11d0*/  LDC R72, c[0x0][0xb24] ;  /* 0x0002c900ff487b82 */ /* 0x000ee20000000800 */
[----:B-1----:R-:W-:-:S09]  /*11e0*/  UISETP.NE.AND UP1, UPT, UR4, 0x1, UPT ;  /* 0x000000010400788c */ /* 0x002fd2000bf25270 */
[----:B--2---:R-:W-:Y:S05]  /*11f0*/  BRA.U UP1, `(.L_x_16) ;  /* 0x0000000101407547 */ /* 0x004fea000b800000 */
[----:B------:R-:W1:Y:S08]  /*1200*/  LDC.64 R4, c[0x0][0xb10] ;  /* 0x0002c400ff047b82 */ /* 0x000e700000000a00 */
[----:B------:R-:W2:Y:S08]  /*1210*/  LDC.64 R2, c[0x0][0xb18] ;  /* 0x0002c600ff027b82 */ /* 0x000eb00000000a00 */
[----:B------:R-:W4:Y:S08]  /*1220*/  LDC R6, c[0x0][0xb20] ;  /* 0x0002c800ff067b82 */ /* 0x000f300000000800 */
[----:B------:R-:W3:Y:S01]  /*1230*/  LDC R8, c[0x0][0xb0c] ;  /* 0x0002c300ff087b82 */ /* 0x000ee20000000800 */
[----:B-1----:R-:W-:-:S05]  /*1240*/  IMAD.HI.U32 R4, R21, R4, RZ ;  /* 0x0000000415047227 */ /* 0x002fca00078e00ff */
[----:B------:R-:W-:Y:S01]  /*1250*/  SHF.R.U32.HI R4, RZ, R5, R4 ;  /* 0x00000005ff047219 */ /* 0x000fe20000011604 */
[----:B--2---:R-:W-:Y:S01]  /*1260*/  IMAD.HI.U32 R3, R20, R3, RZ ;  /* 0x0000000314037227 */ /* 0x004fe200078e00ff */
[----:B------:R-:W-:-:S04]  /*1270*/  ISETP.NE.AND P0, PT, R2, 0x1, PT ;  /* 0x000000010200780c */ /* 0x000fc80003f05270 */
[----:B----4-:R-:W-:-:S04]  /*1280*/  SHF.R.U32.HI R3, RZ, R6, R3 ;  /* 0x00000006ff037219 */ /* 0x010fc80000011603 */
[----:B------:R-:W-:Y:S02]  /*1290*/  SEL R3, R20, R3, !P0 ;  /* 0x0000000314037207 */ /* 0x000fe40004000000 */
[----:B---3--:R-:W-:-:S04]  /*12a0*/  ISETP.NE.AND P1, PT, R8, 0x1, PT ;  /* 0x000000010800780c */ /* 0x008fc80003f25270 */
[----:B------:R-:W-:-:S05]  /*12b0*/  SEL R4, R21, R4, !P1 ;  /* 0x0000000415047207 */ /* 0x000fca0004800000 */
[----:B------:R-:W-:Y:S02]  /*12c0*/  IMAD.IADD R5, R3, 0x1, -R4 ;  /* 0x0000000103057824 */ /* 0x000fe400078e0a04 */
[----:B------:R-:W-:Y:S02]  /*12d0*/  IMAD.IADD R3, R4, 0x1, -R3 ;  /* 0x0000000104037824 */ /* 0x000fe400078e0a03 */
[----:B------:R-:W-:Y:S02]  /*12e0*/  IMAD R21, R5, R8, R21 ;  /* 0x0000000805157224 */ /* 0x000fe400078e0215 */
[----:B------:R-:W-:-:S07]  /*12f0*/  IMAD R20, R3, R2, R20 ;  /* 0x0000000203147224 */ /* 0x000fce00078e0214 */
.L_x_16:
[----:B------:R-:W-:Y:S01]  /*1300*/  BAR.SYNC.DEFER_BLOCKING 0x0 ;  /* 0x0000000000007b1d */ /* 0x000fe20000010000 */
[----:B------:R-:W-:Y:S01]  /*1310*/  UISETP.NE.AND UP1, UPT, UR8, 0x2, UPT ;  /* 0x000000020800788c */ /* 0x000fe2000bf25270 */
[----:B------:R-:W-:Y:S02]  /*1320*/  ISETP.NE.OR P5, PT, R0, 0x2, !P5 ;  /* 0x000000020000780c */ /* 0x000fe40006fa5670 */
[----:B------:R-:W-:-:S06]  /*1330*/  LOP3.LUT R2, R170, 0x1f, RZ, 0xc0, !PT ;  /* 0x0000001faa027812 */ /* 0x000fcc00078ec0ff */
[----:B------:R-:W-:Y:S05]  /*1340*/  BRA.U UP1, `(.L_x_17) ;  /* 0x00000011013c7547 */ /* 0x000fea000b800000 */
[----:B------:R-:W1:Y:S01]  /*1350*/  LDCU UR13, c[0x0][0x38c] ;  /* 0x00007180ff0d77ac */ /* 0x000e620008000800 */
[----:B------:R-:W2:Y:S01]  /*1360*/  LDC R9, c[0x0][0x370] ;  /* 0x0000dc00ff097b82 */ /* 0x000ea20000000800 */
[----:B------:R-:W-:Y:S01]  /*1370*/  PLOP3.LUT P1, PT, PT, PT, UP2, 0x80, 0x8 ;  /* 0x000000000008781c */ /* 0x000fe20003f2f028 */
[----:B------:R-:W-:Y:S01]  /*1380*/  HFMA2 R12, -RZ, RZ, 0, 0 ;  /* 0x00000000ff0c7431 */ /* 0x000fe200000001ff */
[----:B------:R-:W-:Y:S01]  /*1390*/  ISETP.EQ.OR P4, PT, R2, RZ, P5 ;  /* 0x000000ff0200720c */ /* 0x000fe20002f82670 */
[----:B------:R-:W-:Y:S01]  /*13a0*/  IMAD.MOV.U32 R15, RZ, RZ, 0x1 ;  /* 0x00000001ff0f7424 */ /* 0x000fe200078e00ff */
[----:B------:R-:W-:Y:S01]  /*13b0*/  PLOP3.LUT P1, PT, P1, PT, PT, 0x8, 0x80 ;  /* 0x000000000080781c */ /* 0x000fe20000f2e170 */
[----:B------:R-:W-:Y:S01]  /*13c0*/  IMAD.MOV.U32 R14, RZ, RZ, RZ ;  /* 0x000000ffff0e7224 */ /* 0x000fe200078e00ff */
[----:B------:R-:W-:Y:S01]  /*13d0*/  MOV R8, 0x1 ;  /* 0x0000000100087802 */ /* 0x000fe20000000f00 */
[----:B------:R-:W4:Y:S01]  /*13e0*/  LDC R0, c[0x0][0x374] ;  /* 0x0000dd00ff007b82 */ /* 0x000f220000000800 */
[----:B------:R-:W-:Y:S01]  /*13f0*/  IMAD.MOV.U32 R10, RZ, RZ, RZ ;  /* 0x000000ffff0a7224 */ /* 0x000fe200078e00ff */
[----:B------:R-:W2:Y:S01]  /*1400*/  LDCU.64 UR22, c[0x0][0x348] ;  /* 0x00006900ff1677ac */ /* 0x000ea20008000a00 */
[----:B------:R-:W-:Y:S01]  /*1410*/  UMOV UR6, URZ ;  /* 0x000000ff00067c82 */ /* 0x000fe20008000000 */
[----:B-1----:R-:W-:-:S04]  /*1420*/  UIADD3 UR5, UPT, UPT, UR13, 0x3f, URZ ;  /* 0x0000003f0d057890 */ /* 0x002fc8000fffe0ff */
[----:B------:R-:W-:-:S04]  /*1430*/  USHF.R.S32.HI UR4, URZ, 0x1f, UR5 ;  /* 0x0000001fff047899 */ /* 0x000fc80008011405 */
[----:B------:R-:W-:-:S04]  /*1440*/  ULEA.HI UR4, UR4, UR5, URZ, 0x6 ;  /* 0x0000000504047291 */ /* 0x000fc8000f8f30ff */
[----:B------:R-:W-:Y:S02]  /*1450*/  USHF.R.S32.HI UR15, URZ, 0x6, UR4 ;  /* 0x00000006ff0f7899 */ /* 0x000fe40008011404 */
[----:B------:R-:W-:Y:S02]  /*1460*/  UIADD3 UR4, UPT, UPT, UR13, -0x1, URZ ;  /* 0xffffffff0d047890 */ /* 0x000fe4000fffe0ff */
[----:B------:R-:W-:Y:S02]  /*1470*/  UISETP.LT.U32.AND UP0, UPT, UR15, 0x3, UPT ;  /* 0x000000030f00788c */ /* 0x000fe4000bf01070 */
[----:B------:R-:W-:Y:S02]  /*1480*/  UISETP.GE.U32.AND UP1, UPT, UR4, -0x7f, UPT ;  /* 0xffffff810400788c */ /* 0x000fe4000bf26070 */
[----:B------:R-:W-:Y:S02]  /*1490*/  USEL UR14, UR15, 0x3, UP0 ;  /* 0x000000030f0e7887 */ /* 0x000fe40008000000 */
[----:B------:R-:W-:-:S02]  /*14a0*/  UIADD3 UR13, UPT, UPT, UR13, 0x7e, URZ ;  /* 0x0000007e0d0d7890 */ /* 0x000fc4000fffe0ff */
[----:B------:R-:W-:Y:S02]  /*14b0*/  UIADD3 UR5, UPT, UPT, UR14, -0x1, URZ ;  /* 0xffffffff0e057890 */ /* 0x000fe4000fffe0ff */
[----:B------:R-:W-:-:S03]  /*14c0*/  UIADD3 UR7, UPT, UPT, UR15, -UR14, URZ ;  /* 0x8000000e0f077290 */ /* 0x000fc6000fffe0ff */
[----:B------:R-:W-:-:S04]  /*14d0*/  @UP1 UIADD3 UR5, UPT, UPT, UR14, URZ, URZ ;  /* 0x000000ff0e051290 */ /* 0x000fc8000fffe0ff */
[----:B--2---:R-:W-:-:S12]  /*14e0*/  UIADD3 UR5, UPT, UPT, UR5, 0x1, URZ ;  /* 0x0000000105057890 */ /* 0x004fd8000fffe0ff */
.L_x_35:
[----:B------:R-:W-:Y:S01]  /*14f0*/  UISETP.NE.AND UP0, UPT, UR37, URZ, UPT ;  /* 0x000000ff2500728c */ /* 0x000fe2000bf05270 */
[----:B------:R-:W1:Y:S08]  /*1500*/  S2UR UR37, SR_CgaCtaId ;  /* 0x00000000002579c3 */ /* 0x000e700000008800 */
[----:B------:R-:W-:Y:S05]  /*1510*/  BRA.U UP0, `(.L_x_18) ;  /* 0x0000000100347547 */ /* 0x000fea000b800000 */
[----:B------:R-:W2:Y:S01]  /*1520*/  S2R R2, SR_CgaCtaId ;  /* 0x0000000000027919 */ /* 0x000ea20000008800 */
[----:B------:R-:W-:-:S04]  /*1530*/  MOV R3, 0x400 ;  /* 0x0000040000037802 */ /* 0x000fc80000000f00 */
[----:B--2---:R-:W-:Y:S02]  /*1540*/  LEA R3, R2, R3, 0x18 ;  /* 0x0000000302037211 */ /* 0x004fe400078ec0ff */
[----:B------:R-:W-:-:S03]  /*1550*/  SHF.L.U32 R2, R8, 0x1f, RZ ;  /* 0x0000001f08027819 */ /* 0x000fc600000006ff */
[----:B------:R-:W-:-:S04]  /*1560*/  IMAD R3, R10, 0x8, R3 ;  /* 0x000000080a037824 */ /* 0x000fc800078e0203 */
[----:B------:R-:W2:Y:S02]  /*1570*/  SYNCS.PHASECHK.TRANS64.TRYWAIT P0, [R3+URZ+0xd0], R2 ;  /* 0x0000d002030075a7 */ /* 0x000ea400080011ff */
[----:B--2---:R-:W-:Y:S05]  /*1580*/  @!P0 BRA `(.L_x_19) ;  /* 0x00000094008c8947 */ /* 0x004fea0003800000 */
.L_x_128:
[----:B------:R-:W-:Y:S01]  /*1590*/  VIADD R10, R10, 0x1 ;  /* 0x000000010a0a7836 */ /* 0x000fe20000000000 */
[----:B------:R2:W-:Y:S04]  /*15a0*/  SYNCS.ARRIVE.TRANS64.A1T0 RZ, [R3+URZ+0xc0], RZ ;  /* 0x0000c0ff03ff79a7 */ /* 0x0005e800081000ff */
[----:B------:R-:W-:-:S04]  /*15b0*/  ISETP.NE.AND P0, PT, R10, 0x2, PT ;  /* 0x000000020a00780c */ /* 0x000fc80003f05270 */
[----:B------:R-:W-:Y:S02]  /*15c0*/  SEL R10, R10, RZ, P0 ;  /* 0x000000ff0a0a7207 */ /* 0x000fe40000000000 */
[----:B--2---:R-:W-:-:S04]  /*15d0*/  SEL R3, RZ, 0x1, P0 ;  /* 0x00000001ff037807 */ /* 0x004fc80000000000 */
[----:B------:R-:W-:-:S07]  /*15e0*/  LOP3.LUT R8, R8, R3, RZ, 0x3c, !PT ;  /* 0x0000000308087212 */ /* 0x000fce00078e3cff */
.L_x_18:
[----:B------:R-:W-:Y:S01]  /*15f0*/  UMOV UR4, 0x400 ;  /* 0x0000040000047882 */ /* 0x000fe20000000000 */
[----:B------:R-:W-:Y:S01]  /*1600*/  SHF.L.U32 R2, R15, 0x1f, RZ ;  /* 0x0000001f0f027819 */ /* 0x000fe200000006ff */
[----:B-1----:R-:W-:Y:S01]  /*1610*/  ULEA UR4, UR37, UR4, 0x18 ;  /* 0x0000000425047291 */ /* 0x002fe2000f8ec0ff */
[----:B------:R-:W-:Y:S01]  /*1620*/  R2UR UR35, R21 ;  /* 0x00000000152372ca */ /* 0x000fe200000e0000 */
[----:B------:R-:W-:Y:S01]  /*1630*/  UISETP.GE.U32.AND UP0, UPT, UR13, 0x7f, UPT ;  /* 0x0000007f0d00788c */ /* 0x000fe2000bf06070 */
[----:B------:R-:W-:Y:S01]  /*1640*/  R2UR UR11, R20 ;  /* 0x00000000140b72ca */ /* 0x000fe200000e0000 */
[----:B------:R-:W-:Y:S01]  /*1650*/  ULEA UR8, UR6, UR4, 0x3 ;  /* 0x0000000406087291 */ /* 0x000fe2000f8e18ff */
[----:B------:R-:W-:-:S08]  /*1660*/  UMOV UR24, URZ ;  /* 0x000000ff00187c82 */ /* 0x000fd00008000000 */
[----:B------:R1:W2:Y:S01]  /*1670*/  SYNCS.PHASECHK.TRANS64.TRYWAIT P0, [UR8+0x18], R2 ;  /* 0x00001802ff0075a7 */ /* 0x0002a20008001108 */
[----:B------:R-:W-:Y:S02]  /*1680*/  USHF.L.U32 UR35, UR35, 0x7, URZ ;  /* 0x0000000723237899 */ /* 0x000fe400080006ff */
[----:B------:R-:W-:Y:S01]  /*1690*/  USHF.L.U32 UR11, UR11, 0x8, URZ ;  /* 0x000000080b0b7899 */ /* 0x000fe200080006ff */
[----:B------:R-:W-:Y:S11]  /*16a0*/  BRA.U !UP0, `(.L_x_20) ;  /* 0x0000000108a87547 */ /* 0x000ff6000b800000 */
[----:B------:R-:W-:Y:S01]  /*16b0*/  UMOV UR16, URZ ;  /* 0x000000ff00107c82 */ /* 0x000fe20008000000 */
[----:B------:R-:W-:-:S05]  /*16c0*/  UMOV UR17, UR6 ;  /* 0x0000000600117c82 */ /* 0x000fca0008000000 */
.L_x_25:
[----:B-1----:R-:W-:Y:S01]  /*16d0*/  ULEA UR33, UR17, UR4, 0x3 ;  /* 0x0000000411217291 */ /* 0x002fe2000f8e18ff */
[----:B--2---:R-:W-:Y:S01]  /*16e0*/  @!P5 MOV R3, 0xc000 ;  /* 0x0000c0000003d802 */ /* 0x004fe20000000f00 */
[----:B--2---:R-:W-:Y:S10]  /*16f0*/  @P0 BRA `(.L_x_21) ;  /* 0x00000000000c0947 */ /* 0x004ff40003800000 */
[----:B------:R-:W-:-:S04]  /*1700*/  SHF.L.U32 R5, R15, 0x1f, RZ ;  /* 0x0000001f0f057819 */ /* 0x000fc800000006ff */
[----:B------:R-:W2:Y:S02]  /*1710*/  SYNCS.PHASECHK.TRANS64.TRYWAIT P0, [UR33+0x18], R5 ;  /* 0x00001805ff0075a7 */ /* 0x000ea40008001121 */
[----:B--2---:R-:W-:Y:S05]  /*1720*/  @!P0 BRA `(.L_x_22) ;  /* 0x0000009400388947 */ /* 0x004fea0003800000 */
.L_x_21:
[----:B------:R2:W-:Y:S01]  /*1730*/  @!P5 SYNCS.ARRIVE.TRANS64 RZ, [UR33], R3 ;  /* 0x00000003ffffd9a7 */ /* 0x0005e20008000021 */
[----:B------:R-:W-:Y:S04]  /*1740*/  BSSY.RECONVERGENT B0, `(.L_x_23) ;  /* 0x0000003000007945 */ /* 0x000fe80003800200 */
[----:B------:R-:W-:Y:S05]  /*1750*/  @P4 BRA `(.L_x_24) ;  /* 0x0000000000044947 */ /* 0x000fea0003800000 */
[----:B------:R-:W-:Y:S05]  /*1760*/  BPT.TRAP 0x1 ;  /* 0x000000040000795c */ /* 0x000fea0000300000 */
.L_x_24:
[----:B------:R-:W-:Y:S05]  /*1770*/  BSYNC.RECONVERGENT B0 ;  /* 0x0000000000007941 */ /* 0x000fea0003800200 */
.L_x_23:
[----:B------:R-:W-:Y:S02]  /*1780*/  UIADD3 UR6, UPT, UPT, UR17, 0x1, URZ ;  /* 0x0000000111067890 */ /* 0x000fe4000fffe0ff */
[----:B------:R-:W-:Y:S02]  /*1790*/  ULEA UR32, UR17, UR4, 0xe ;  /* 0x0000000411207291 */ /* 0x000fe4000f8e70ff */
[----:B------:R-:W-:Y:S02]  /*17a0*/  UISETP.NE.AND UP0, UPT, UR6, 0x3, UPT ;  /* 0x000000030600788c */ /* 0x000fe4000bf05270 */
[----:B------:R-:W-:Y:S02]  /*17b0*/  UIADD3 UR26, UP1, UPT, UR22, 0x80, URZ ;  /* 0x00000080161a7890 */ /* 0x000fe4000ff3e0ff */
[----:B------:R-:W-:Y:S02]  /*17c0*/  USEL UR9, URZ, 0x1, UP0 ;  /* 0x00000001ff097887 */ /* 0x000fe40008000000 */
[----:B------:R-:W-:-:S02]  /*17d0*/  USEL UR6, UR6, URZ, UP0 ;  /* 0x000000ff06067287 */ /* 0x000fc40008000000 */
[----:B------:R-:W-:Y:S02]  /*17e0*/  UIADD3 UR20, UP0, UPT, UR22, 0x180, URZ ;  /* 0x0000018016147890 */ /* 0x000fe4000ff1e0ff */
[----:B------:R-:W-:Y:S01]  /*17f0*/  ULEA UR8, UR6, UR4, 0x3 ;  /* 0x0000000406087291 */ /* 0x000fe2000f8e18ff */
[----:B------:R-:W-:Y:S01]  /*1800*/  LOP3.LUT R15, R15, UR9, RZ, 0x3c, !PT ;  /* 0x000000090f0f7c12 */ /* 0x000fe2000f8e3cff */
[----:B------:R-:W-:Y:S02]  /*1810*/  USHF.L.U32 UR34, UR16, 0x6, URZ ;  /* 0x0000000610227899 */ /* 0x000fe400080006ff */
[----:B------:R-:W-:Y:S01]  /*1820*/  UIADD3.X UR27, UPT, UPT, URZ, UR23, URZ, UP1, !UPT ;  /* 0x00000017ff1b7290 */ /* 0x000fe20008ffe4ff */
[----:B-1----:R-:W-:Y:S01]  /*1830*/  SHF.L.U32 R2, R15, 0x1f, RZ ;  /* 0x0000001f0f027819 */ /* 0x002fe200000006ff */
[----:B------:R-:W-:Y:S02]  /*1840*/  UIADD3 UR32, UPT, UPT, UR32, 0x10800, URZ ;  /* 0x0001080020207890 */ /* 0x000fe4000fffe0ff */
[----:B------:R-:W-:Y:S01]  /*1850*/  UIADD3.X UR21, UPT, UPT, URZ, UR23, URZ, UP0, !UPT ;  /* 0x00000017ff157290 */ /* 0x000fe200087fe4ff */
[----:B------:R1:W1:Y:S01]  /*1860*/  SYNCS.PHASECHK.TRANS64.TRYWAIT P0, [UR8+0x18], R2 ;  /* 0x00001802ff0075a7 */ /* 0x0002620008001108 */
[----:B------:R-:W-:Y:S01]  /*1870*/  ULEA UR8, UR17, UR4, 0xf ;  /* 0x0000000411087291 */ /* 0x000fe2000f8e78ff */
[----:B------:R-:W-:Y:S01]  /*1880*/  UMOV UR18, 0x0 ;  /* 0x0000000000127882 */ /* 0x000fe20000000000 */
[----:B------:R-:W-:-:S02]  /*1890*/  UMOV UR19, 0x10000000 ;  /* 0x1000000000137882 */ /* 0x000fc40000000000 */
[----:B------:R-:W-:Y:S01]  /*18a0*/  UIADD3 UR8, UPT, UPT, UR8, 0x1c800, URZ ;  /* 0x0001c80008087890 */ /* 0x000fe2000fffe0ff */
[----:B------:R1:W-:Y:S01]  /*18b0*/  UTMALDG.3D [UR32], [UR26], desc[UR18] ;  /* 0x000012201a0075b4 */ /* 0x0003e20008011000 */
[----:B------:R-:W-:Y:S01]  /*18c0*/  UMOV UR12, UR36 ;  /* 0x00000024000c7c82 */ /* 0x000fe20008000000 */
[----:B------:R-:W-:Y:S01]  /*18d0*/  UMOV UR9, UR33 ;  /* 0x0000002100097c82 */ /* 0x000fe20008000000 */
[----:B------:R-:W-:Y:S01]  /*18e0*/  UMOV UR10, UR34 ;  /* 0x00000022000a7c82 */ /* 0x000fe20008000000 */
[----:B------:R-:W-:Y:S01]  /*18f0*/  UIADD3 UR16, UPT, UPT, UR16, 0x1, URZ ;  /* 0x0000000110107890 */ /* 0x000fe2000fffe0ff */
[----:B------:R-:W-:Y:S01]  /*1900*/  UMOV UR24, UR5 ;  /* 0x0000000500187c82 */ /* 0x000fe20008000000 */
[----:B------:R-:W-:Y:S02]  /*1910*/  UMOV UR17, UR6 ;  /* 0x0000000600117c82 */ /* 0x000fe40008000000 */
[----:B------:R1:W-:Y:S01]  /*1920*/  UTMALDG.3D [UR8], [UR20], desc[UR18] ;  /* 0x00001208140075b4 */ /* 0x0003e20008011000 */
[----:B------:R-:W-:-:S09]  /*1930*/  UISETP.NE.AND UP0, UPT, UR16, UR5, UPT ;  /* 0x000000051000728c */ /* 0x000fd2000bf05270 */
[----:B------:R-:W-:Y:S05]  /*1940*/  BRA.U UP0, `(.L_x_25) ;  /* 0xfffffffd00607547 */ /* 0x000fea000b83ffff */
.L_x_20:
[----:B-1----:R-:W-:Y:S01]  /*1950*/  ULEA UR8, UR6, UR4, 0x3 ;  /* 0x0000000406087291 */ /* 0x002fe2000f8e18ff */
[----:B------:R-:W-:Y:S01]  /*1960*/  SHF.L.U32 R2, R15, 0x1f, RZ ;  /* 0x0000001f0f027819 */ /* 0x000fe200000006ff */
[----:B------:R-:W-:Y:S01]  /*1970*/  @!P1 SYNCS.ARRIVE.TRANS64.A1T0 RZ, [UR4+0x78], RZ ;  /* 0x000078ffffff99a7 */ /* 0x000fe20008100004 */
[----:B------:R-:W-:-:S06]  /*1980*/  UISETP.GT.AND UP0, UPT, UR15, UR14, UPT ;  /* 0x0000000e0f00728c */ /* 0x000fcc000bf04270 */
[----:B--2---:R1:W2:Y:S03]  /*1990*/  SYNCS.PHASECHK.TRANS64.TRYWAIT P0, [UR8+0x18], R2 ;  /* 0x00001802ff0075a7 */ /* 0x0042a60008001108 */
[----:B------:R-:W-:Y:S05]  /*19a0*/  BRA.U !UP0, `(.L_x_26) ;  /* 0x0000000108ac7547 */ /* 0x000fea000b800000 */
[----:B------:R-:W-:Y:S01]  /*19b0*/  UIADD3 UR21, UPT, UPT, UR7, UR24, URZ ;  /* 0x0000001807157290 */ /* 0x000fe2000fffe0ff */
[----:B------:R-:W-:-:S11]  /*19c0*/  UMOV UR25, UR6 ;  /* 0x0000000600197c82 */ /* 0x000fd60008000000 */
.L_x_31:
[----:B-1----:R-:W-:Y:S01]  /*19d0*/  ULEA UR17, UR25, UR4, 0x3 ;  /* 0x0000000419117291 */ /* 0x002fe2000f8e18ff */
[----:B--2---:R-:W-:Y:S01]  /*19e0*/  @!P5 MOV R3, 0xc000 ;  /* 0x0000c0000003d802 */ /* 0x004fe20000000f00 */
[----:B--2---:R-:W-:Y:S10]  /*19f0*/  @P0 BRA `(.L_x_27) ;  /* 0x00000000000c0947 */ /* 0x004ff40003800000 */
[----:B------:R-:W-:-:S04]  /*1a00*/  SHF.L.U32 R5, R15, 0x1f, RZ ;  /* 0x0000001f0f057819 */ /* 0x000fc800000006ff */
[----:B------:R-:W2:Y:S02]  /*1a10*/  SYNCS.PHASECHK.TRANS64.TRYWAIT P0, [UR17+0x18], R5 ;  /* 0x00001805ff0075a7 */ /* 0x000ea40008001111 */
[----:B--2---:R-:W-:Y:S05]  /*1a20*/  @!P0 BRA `(.L_x_28) ;  /* 0x0000009000908947 */ /* 0x004fea0003800000 */
.L_x_27:
[----:B------:R2:W-:Y:S01]  /*1a30*/  @!P5 SYNCS.ARRIVE.TRANS64 RZ, [UR17], R3 ;  /* 0x00000003ffffd9a7 */ /* 0x0005e20008000011 */
[----:B------:R-:W-:Y:S04]  /*1a40*/  BSSY.RECONVERGENT B0, `(.L_x_29) ;  /* 0x0000003000007945 */ /* 0x000fe80003800200 */
[----:B------:R-:W-:Y:S05]  /*1a50*/  @P4 BRA `(.L_x_30) ;  /* 0x0000000000044947 */ /* 0x000fea0003800000 */
[----:B------:R-:W-:Y:S05]  /*1a60*/  BPT.TRAP 0x1 ;  /* 0x000000040000795c */ /* 0x000fea0000300000 */
.L_x_30:
[----:B------:R-:W-:Y:S05]  /*1a70*/  BSYNC.RECONVERGENT B0 ;  /* 0x0000000000007941 */ /* 0x000fea0003800200 */
.L_x_29:
        /* <DEDUP_REMOVED lines=10> */
[----:B------:R-:W-:Y:S01]  /*1b20*/  UIADD3 UR16, UPT, UPT, UR16, 0x10800, URZ ;  /* 0x0001080010107890 */ /* 0x000fe2000fffe0ff */
[----:B-1----:R-:W-:Y:S01]  /*1b30*/  SHF.L.U32 R2, R15, 0x1f, RZ ;  /* 0x0000001f0f027819 */ /* 0x002fe200000006ff */
[----:B------:R-:W-:Y:S02]  /*1b40*/  UIADD3.X UR31, UPT, UPT, URZ, UR23, URZ, UP1, !UPT ;  /* 0x00000017ff1f7290 */ /* 0x000fe40008ffe4ff */
[----:B------:R-:W-:Y:S01]  /*1b50*/  UIADD3.X UR29, UPT, UPT, URZ, UR23, URZ, UP0, !UPT ;  /* 0x00000017ff1d7290 */ /* 0x000fe200087fe4ff */
[----:B------:R1:W1:Y:S01]  /*1b60*/  SYNCS.PHASECHK.TRANS64.TRYWAIT P0, [UR8+0x18], R2 ;  /* 0x00001802ff0075a7 */ /* 0x0002620008001108 */
[----:B------:R-:W-:Y:S01]  /*1b70*/  ULEA UR8, UR25, UR4, 0xf ;  /* 0x0000000419087291 */ /* 0x000fe2000f8e78ff */
[----:B------:R-:W-:Y:S01]  /*1b80*/  UMOV UR26, 0x0 ;  /* 0x00000000001a7882 */ /* 0x000fe20000000000 */
[----:B------:R-:W-:-:S02]  /*1b90*/  UMOV UR27, 0x10000000 ;  /* 0x10000000001b7882 */ /* 0x000fc40000000000 */
[----:B------:R-:W-:Y:S01]  /*1ba0*/  UIADD3 UR8, UPT, UPT, UR8, 0x1c800, URZ ;  /* 0x0001c80008087890 */ /* 0x000fe2000fffe0ff */
[----:B------:R-:W-:Y:S01]  /*1bb0*/  UMOV UR19, UR35 ;  /* 0x0000002300137c82 */ /* 0x000fe20008000000 */
[----:B------:R-:W-:Y:S01]  /*1bc0*/  UMOV UR20, UR36 ;  /* 0x0000002400147c82 */ /* 0x000fe20008000000 */
[----:B------:R-:W-:Y:S01]  /*1bd0*/  UMOV UR12, UR36 ;  /* 0x00000024000c7c82 */ /* 0x000fe20008000000 */
[----:B------:R-:W-:Y:S01]  /*1be0*/  UMOV UR9, UR17 ;  /* 0x0000001100097c82 */ /* 0x000fe20008000000 */
[----:B------:R-:W-:Y:S01]  /*1bf0*/  UMOV UR10, UR18 ;  /* 0x00000012000a7c82 */ /* 0x000fe20008000000 */
[----:B------:R1:W-:Y:S01]  /*1c00*/  UTMALDG.3D [UR16], [UR30], desc[UR26] ;  /* 0x00001a101e0075b4 */ /* 0x0003e20008011000 */
[----:B------:R-:W-:Y:S01]  /*1c10*/  UIADD3 UR24, UPT, UPT, UR24, 0x1, URZ ;  /* 0x0000000118187890 */ /* 0x000fe2000fffe0ff */
[----:B------:R-:W-:-:S03]  /*1c20*/  UMOV UR25, UR6 ;  /* 0x0000000600197c82 */ /* 0x000fc60008000000 */
[----:B------:R-:W-:Y:S01]  /*1c30*/  UISETP.NE.AND UP0, UPT, UR24, UR21, UPT ;  /* 0x000000151800728c */ /* 0x000fe2000bf05270 */
[----:B------:R1:W-:Y:S08]  /*1c40*/  UTMALDG.3D [UR8], [UR28], desc[UR26] ;  /* 0x00001a081c0075b4 */ /* 0x0003f00008011000 */
[----:B------:R-:W-:Y:S05]  /*1c50*/  BRA.U UP0, `(.L_x_31) ;  /* 0xfffffffd005c7547 */ /* 0x000fea000b83ffff */
.L_x_26:
[----:B-1----:R-:W-:Y:S01]  /*1c60*/  LEA R2, R14, UR4, 0x3 ;  /* 0x000000040e027c11 */ /* 0x002fe2000f8e18ff */
[----:B------:R-:W-:Y:S01]  /*1c70*/  NOP ;  /* 0x0000000000007918 */ /* 0x000fe20000000000 */
[----:B--2---:R-:W-:Y:S02]  /*1c80*/  SHF.L.U32 R3, R12, 0x1f, RZ ;  /* 0x0000001f0c037819 */ /* 0x004fe400000006ff */
[----:B------:R-:W-:Y:S02]  /*1c90*/  LEA R4, R14, UR4, 0x4 ;  /* 0x000000040e047c11 */ /* 0x000fe4000f8e20ff */
[----:B------:R-:W1:Y:S02]  /*1ca0*/  SYNCS.PHASECHK.TRANS64.TRYWAIT P0, [R2+URZ+0x80], R3 ;  /* 0x00008003020075a7 */ /* 0x000e6400080011ff */
[----:B-1----:R-:W-:Y:S05]  /*1cb0*/  @!P0 BRA `(.L_x_32) ;  /* 0x0000009000048947 */ /* 0x002fea0003800000 */
.L_x_131:
[----:B------:R-:W2:Y:S01]  /*1cc0*/  LDS.128 R4, [R4+0xf0] ;  /* 0x0000f00004047984 */ /* 0x000ea20000000c00 */
[----:B---3--:R-:W-:Y:S01]  /*1cd0*/  ISETP.GE.AND P0, PT, R72, 0x1, PT ;  /* 0x000000014800780c */ /* 0x008fe20003f06270 */
[----:B-1----:R-:W-:Y:S01]  /*1ce0*/  VIADD R2, R2, 0x90 ;  /* 0x0000009002027836 */ /* 0x002fe20000000000 */
[----:B------:R-:W-:Y:S01]  /*1cf0*/  @!PT LDS RZ, [RZ] ;  /* 0x00000000fffff984 */ /* 0x000fe20000000800 */
[----:B------:R-:W-:Y:S01]  /*1d00*/  @!PT LDS RZ, [RZ] ;  /* 0x00000000fffff984 */ /* 0x000fe20000000800 */
[----:B------:R-:W-:Y:S01]  /*1d10*/  @!PT LDS RZ, [RZ] ;  /* 0x00000000fffff984 */ /* 0x000fe20000000800 */
[----:B------:R-:W-:Y:S01]  /*1d20*/  @!PT LDS RZ, [RZ] ;  /* 0x00000000fffff984 */ /* 0x000fe20000000800 */
[----:B------:R1:W-:Y:S06]  /*1d30*/  MEMBAR.ALL.CTA ;  /* 0x0000000000007992 */ /* 0x0003ec0000008000 */
[----:B-1----:R-:W1:Y:S01]  /*1d40*/  FENCE.VIEW.ASYNC.S ;  /* 0x00000000000073c6 */ /* 0x002e620000000000 */
[----:B------:R-:W-:-:S04]  /*1d50*/  PRMT R2, RZ, 0x654, R2 ;  /* 0x00000654ff027816 */ /* 0x000fc80000000002 */
[----:B-1----:R1:W-:Y:S01]  /*1d60*/  SYNCS.ARRIVE.TRANS64.RED.A1T0 RZ, [R2+URZ], RZ ;  /* 0x000000ff02ff79a7 */ /* 0x0023e200081004ff */
[----:B--2---:R-:W-:-:S13]  /*1d70*/  LOP3.LUT P2, RZ, R6, 0x1, RZ, 0xc0, !PT ;  /* 0x0000000106ff7812 */ /* 0x004fda000784c0ff */
[----:B------:R-:W-:Y:S01]  /*1d80*/  @P2 SHF.R.U32.HI R3, RZ, 0x10, R5 ;  /* 0x00000010ff032819 */ /* 0x000fe20000011605 */
[----:B------:R-:W-:Y:S01]  /*1d90*/  VOTEU.ANY UP0, P2 ;  /* 0x0000000000ff7886 */ /* 0x000fe20001000100 */
[----:B------:R-:W-:Y:S02]  /*1da0*/  @P2 MOV R13, R4 ;  /* 0x00000004000d2202 */ /* 0x000fe40000000f00 */
[----:B------:R-:W-:Y:S02]  /*1db0*/  @P2 R2UR.BROADCAST UR8, R3 ;  /* 0x00000000030822ca */ /* 0x000fe400008e0000 */
[----:B------:R-:W-:-:S11]  /*1dc0*/  @P2 LOP3.LUT R11, R5, 0xffff, RZ, 0xc0, !PT ;  /* 0x0000ffff050b2812 */ /* 0x000fd600078ec0ff */
[----:B------:R-:W-:Y:S01]  /*1dd0*/  @UP0 UMOV UR36, UR8 ;  /* 0x0000000800240c82 */ /* 0x000fe20008000000 */
[----:B-1----:R-:W-:Y:S05]  /*1de0*/  @!P0 BRA `(.L_x_33) ;  /* 0x0000000000b88947 */ /* 0x002fea0003800000 */
[----:B------:R-:W4:Y:S01]  /*1df0*/  LDC.64 R4, c[0x0][0xb18] ;  /* 0x0002c600ff047b82 */ /* 0x000f220000000a00 */
[----:B------:R-:W-:-:S07]  /*1e00*/  ISETP.NE.AND P3, PT, R72, 0x1, PT ;  /* 0x000000014800780c */ /* 0x000fce0003f65270 */
[----:B------:R-:W1:Y:S08]  /*1e10*/  LDC.64 R6, c[0x0][0xb10] ;  /* 0x0002c400ff067b82 */ /* 0x000e700000000a00 */
[----:B------:R-:W2:Y:S08]  /*1e20*/  LDC R16, c[0x0][0xb20] ;  /* 0x0002c800ff107b82 */ /* 0x000eb00000000800 */
[----:B------:R-:W3:Y:S01]  /*1e30*/  LDC R18, c[0x0][0xb0c] ;  /* 0x0002c300ff127b82 */ /* 0x000ee20000000800 */
[----:B----4-:R-:W-:Y:S01]  /*1e40*/  IMAD.HI.U32 R17, R0, R5, RZ ;  /* 0x0000000500117227 */ /* 0x010fe200078e00ff */
[----:B------:R-:W-:-:S03]  /*1e50*/  ISETP.NE.AND P0, PT, R4, 0x1, PT ;  /* 0x000000010400780c */ /* 0x000fc60003f05270 */
[----:B------:R-:W-:-:S03]  /*1e60*/  IMAD.HI.U32 R5, R11, R5, RZ ;  /* 0x000000050b057227 */ /* 0x000fc600078e00ff */
[----:B------:R-:W4:Y:S01]  /*1e70*/  LDC.64 R2, c[0x0][0xb28] ;  /* 0x0002ca00ff027b82 */ /* 0x000f220000000a00 */
[----:B-1----:R-:W-:-:S04]  /*1e80*/  IMAD.HI.U32 R20, R9, R6, RZ ;  /* 0x0000000609147227 */ /* 0x002fc800078e00ff */
[----:B------:R-:W-:Y:S01]  /*1e90*/  IMAD.HI.U32 R22, R13, R6, RZ ;  /* 0x000000060d167227 */ /* 0x000fe200078e00ff */
[----:B------:R-:W-:Y:S02]  /*1ea0*/  SHF.R.U32.HI R20, RZ, R7, R20 ;  /* 0x00000007ff147219 */ /* 0x000fe40000011614 */
[-C--:B--2---:R-:W-:Y:S02]  /*1eb0*/  SHF.R.U32.HI R17, RZ, R16.reuse, R17 ;  /* 0x00000010ff117219 */ /* 0x084fe40000011611 */
[----:B------:R-:W-:Y:S02]  /*1ec0*/  SHF.R.U32.HI R16, RZ, R16, R5 ;  /* 0x00000010ff107219 */ /* 0x000fe40000011605 */
[----:B------:R-:W-:Y:S02]  /*1ed0*/  SEL R17, R0, R17, !P0 ;  /* 0x0000001100117207 */ /* 0x000fe40004000000 */
[----:B------:R-:W-:Y:S02]  /*1ee0*/  SHF.R.U32.HI R22, RZ, R7, R22 ;  /* 0x00000007ff167219 */ /* 0x000fe40000011616 */
[----:B---3--:R-:W-:-:S02]  /*1ef0*/  ISETP.NE.AND P1, PT, R18, 0x1, PT ;  /* 0x000000011200780c */ /* 0x008fc40003f25270 */
[----:B------:R-:W-:Y:S02]  /*1f00*/  SEL R5, R11, R16, !P0 ;  /* 0x000000100b057207 */ /* 0x000fe40004000000 */
[----:B------:R-:W-:Y:S02]  /*1f10*/  SEL R19, R9, R20, !P1 ;  /* 0x0000001409137207 */ /* 0x000fe40004800000 */
[----:B------:R-:W-:Y:S01]  /*1f20*/  SEL R7, R13, R22, !P1 ;  /* 0x000000160d077207 */ /* 0x000fe20004800000 */
[----:B----4-:R-:W-:-:S04]  /*1f30*/  IMAD.HI.U32 R20, R17, R2, RZ ;  /* 0x0000000211147227 */ /* 0x010fc800078e00ff */
[----:B------:R-:W-:Y:S01]  /*1f40*/  IMAD.HI.U32 R6, R19, R2, RZ ;  /* 0x0000000213067227 */ /* 0x000fe200078e00ff */
[----:B------:R-:W-:-:S04]  /*1f50*/  @P3 SHF.R.U32.HI R17, RZ, R3, R20 ;  /* 0x00000003ff113219 */ /* 0x000fc80000011614 */
        /* <DEDUP_REMOVED lines=8> */
[----:B------:R-:W-:-:S04]  /*1fe0*/  @!P0 IMAD.HI.U32 R16, R7, R2, RZ ;  /* 0x0000000207108227 */ /* 0x000fc800078e00ff */
[----:B------:R-:W-:Y:S01]  /*1ff0*/  IMAD.MOV R2, RZ, RZ, -R6 ;  /* 0x000000ffff027224 */ /* 0x000fe200078e0a06 */
[----:B------:R-:W-:-:S03]  /*2000*/  @!P0 SHF.R.U32.HI R16, RZ, R3, R16 ;  /* 0x00000003ff108219 */ /* 0x000fc60000011610 */
[----:B------:R-:W-:Y:S01]  /*2010*/  IMAD R2, R72, R2, R5 ;  /* 0x0000000248027224 */ /* 0x000fe200078e0205 */
[----:B------:R-:W-:Y:S02]  /*2020*/  @!P0 SEL R3, R7, R16, !P3 ;  /* 0x0000001007038207 */ /* 0x000fe40005800000 */
[----:B------:R-:W-:-:S03]  /*2030*/  IADD3 R16, PT, PT, -R5, RZ, RZ ;  /* 0x000000ff05107210 */ /* 0x000fc60007ffe1ff */
[--C-:B------:R-:W-:Y:S02]  /*2040*/  @!P0 IMAD.IADD R6, R6, 0x1, -R3.reuse ;  /* 0x0000000106068824 */ /* 0x100fe400078e0a03 */
[----:B------:R-:W-:Y:S01]  /*2050*/  @!P0 IMAD R3, R2, R19, R3 ;  /* 0x0000001302038224 */ /* 0x000fe200078e0203 */
[----:B------:R-:W-:Y:S01]  /*2060*/  IADD3 R2, PT, PT, -R7, RZ, RZ ;  /* 0x000000ff07027210 */ /* 0x000fe20007ffe1ff */
[----:B------:R-:W-:Y:S02]  /*2070*/  @!P0 IMAD R5, R72, R6, R7 ;  /* 0x0000000648058224 */ /* 0x000fe400078e0207 */
[----:B------:R-:W-:Y:S02]  /*2080*/  IMAD R11, R4, R16, R11 ;  /* 0x00000010040b7224 */ /* 0x000fe400078e020b */
[----:B------:R-:W-:Y:S02]  /*2090*/  @!P0 IMAD.MOV.U32 R7, RZ, RZ, R3 ;  /* 0x000000ffff078224 */ /* 0x000fe400078e0003 */
[----:B------:R-:W-:-:S02]  /*20a0*/  IMAD R2, R18, R2, R13 ;  /* 0x0000000212027224 */ /* 0x000fc400078e020d */
[----:B------:R-:W-:Y:S02]  /*20b0*/  IMAD R11, R5, R4, R11 ;  /* 0x00000004050b7224 */ /* 0x000fe400078e020b */
[----:B------:R-:W-:Y:S02]  /*20c0*/  IMAD R13, R7, R18, R2 ;  /* 0x00000012070d7224 */ /* 0x000fe400078e0202 */
.L_x_33:
[----:B------:R-:W1:Y:S02]  /*20d0*/  LDCU UR8, c[0x0][0xb30] ;  /* 0x00016600ff0877ac */ /* 0x000e640008000800 */
[----:B-1----:R-:W-:-:S09]  /*20e0*/  UISETP.NE.AND UP0, UPT, UR8, 0x1, UPT ;  /* 0x000000010800788c */ /* 0x002fd2000bf05270 */
[----:B------:R-:W-:Y:S05]  /*20f0*/  BRA.U UP0, `(.L_x_34) ;  /* 0x0000000100407547 */ /* 0x000fea000b800000 */
[----:B------:R-:W1:Y:S08]  /*2100*/  LDC.64 R4, c[0x0][0xb10] ;  /* 0x0002c400ff047b82 */ /* 0x000e700000000a00 */
[----:B------:R-:W2:Y:S08]  /*2110*/  LDC.64 R2, c[0x0][0xb18] ;  /* 0x0002c600ff027b82 */ /* 0x000eb00000000a00 */
[----:B------:R-:W3:Y:S08]  /*2120*/  LDC R6, c[0x0][0xb20] ;  /* 0x0002c800ff067b82 */ /* 0x000ef00000000800 */
[----:B------:R-:W4:Y:S01]  /*2130*/  LDC R16, c[0x0][0xb0c] ;  /* 0x0002c300ff107b82 */ /* 0x000f220000000800 */
[----:B-1----:R-:W-:-:S05]  /*2140*/  IMAD.HI.U32 R4, R13, R4, RZ ;  /* 0x000000040d047227 */ /* 0x002fca00078e00ff */
[----:B------:R-:W-:Y:S01]  /*2150*/  SHF.R.U32.HI R4, RZ, R5, R4 ;  /* 0x00000005ff047219 */ /* 0x000fe20000011604 */
[----:B--2---:R-:W-:Y:S01]  /*2160*/  IMAD.HI.U32 R3, R11, R3, RZ ;  /* 0x000000030b037227 */ /* 0x004fe200078e00ff */
[----:B------:R-:W-:-:S04]  /*2170*/  ISETP.NE.AND P0, PT, R2, 0x1, PT ;  /* 0x000000010200780c */ /* 0x000fc80003f05270 */
[----:B---3--:R-:W-:-:S04]  /*2180*/  SHF.R.U32.HI R6, RZ, R6, R3 ;  /* 0x00000006ff067219 */ /* 0x008fc80000011603 */
[----:B------:R-:W-:Y:S02]  /*2190*/  SEL R3, R11, R6, !P0 ;  /* 0x000000060b037207 */ /* 0x000fe40004000000 */
[----:B----4-:R-:W-:-:S04]  /*21a0*/  ISETP.NE.AND P1, PT, R16, 0x1, PT ;  /* 0x000000011000780c */ /* 0x010fc80003f25270 */
[----:B------:R-:W-:-:S05]  /*21b0*/  SEL R4, R13, R4, !P1 ;  /* 0x000000040d047207 */ /* 0x000fca0004800000 */
[----:B------:R-:W-:Y:S02]  /*21c0*/  IMAD.IADD R5, R3, 0x1, -R4 ;  /* 0x0000000103057824 */ /* 0x000fe400078e0a04 */
[----:B------:R-:W-:Y:S02]  /*21d0*/  IMAD.IADD R3, R4, 0x1, -R3 ;  /* 0x0000000104037824 */ /* 0x000fe400078e0a03 */
[----:B------:R-:W-:Y:S02]  /*21e0*/  IMAD R13, R5, R16, R13 ;  /* 0x00000010050d7224 */ /* 0x000fe400078e020d */
[----:B------:R-:W-:-:S07]  /*21f0*/  IMAD R11, R3, R2, R11 ;  /* 0x00000002030b7224 */ /* 0x000fce00078e020b */
.L_x_34:
[----:B------:R-:W-:Y:S01]  /*2200*/  VIADD R14, R14, 0x1 ;  /* 0x000000010e0e7836 */ /* 0x000fe20000000000 */
[----:B------:R-:W-:Y:S01]  /*2210*/  PLOP3.LUT P1, PT, PT, PT, PT, 0x80, 0x8 ;  /* 0x000000000008781c */ /* 0x000fe20003f2f070 */
[----:B------:R-:W-:Y:S02]  /*2220*/  IMAD.IADD R21, R13, 0x1, R156 ;  /* 0x000000010d157824 */ /* 0x000fe400078e029c */
[----:B------:R-:W-:Y:S01]  /*2230*/  IMAD.IADD R20, R11, 0x1, R154 ;  /* 0x000000010b147824 */ /* 0x000fe200078e029a */
[----:B------:R-:W-:-:S04]  /*2240*/  ISETP.NE.AND P0, PT, R14, 0x2, PT ;  /* 0x000000020e00780c */ /* 0x000fc80003f05270 */
[----:B------:R-:W-:Y:S02]  /*2250*/  SEL R3, RZ, 0x1, P0 ;  /* 0x00000001ff037807 */ /* 0x000fe40000000000 */
[----:B------:R-:W-:Y:S02]  /*2260*/  SEL R14, R14, RZ, P0 ;  /* 0x000000ff0e0e7207 */ /* 0x000fe40000000000 */
[----:B------:R-:W-:Y:S01]  /*2270*/  LOP3.LUT R12, R12, R3, RZ, 0x3c, !PT ;  /* 0x000000030c0c7212 */ /* 0x000fe200078e3cff */
[----:B------:R-:W-:Y:S06]  /*2280*/  @P2 BRA `(.L_x_35) ;  /* 0xfffffff000982947 */ /* 0x000fec000383ffff */
[----:B------:R-:W-:Y:S01]  /*2290*/  UIADD3 UR4, UPT, UPT, UR4, 0x18, URZ ;  /* 0x0000001804047890 */ /* 0x000fe2000fffe0ff */
[----:B------:R-:W-:-:S03]  /*22a0*/  SHF.L.U32 R3, R15, 0x1f, RZ ;  /* 0x0000001f0f037819 */ /* 0x000fc600000006ff */
[----:B------:R-:W-:-:S09]  /*22b0*/  ULEA UR5, UR6, UR4, 0x3 ;  /* 0x0000000406057291 */ /* 0x000fd2000f8e18ff */
[----:B------:R-:W1:Y:S02]  /*22c0*/  SYNCS.PHASECHK.TRANS64.TRYWAIT P0, [UR5], R3 ;  /* 0x00000003ff0075a7 */ /* 0x000e640008001105 */
[----:B-1----:R-:W-:Y:S05]  /*22d0*/  @!P0 BRA `(.L_x_36) ;  /* 0x0000008800908947 */ /* 0x002fea0003800000 */
.L_x_133:
[----:B------:R-:W-:-:S04]  /*22e0*/  UIADD3 UR6, UPT, UPT, UR6, 0x1, URZ ;  /* 0x0000000106067890 */ /* 0x000fc8000fffe0ff */
[----:B------:R-:W-:-:S04]  /*22f0*/  UISETP.NE.AND UP0, UPT, UR6, 0x3, UPT ;  /* 0x000000030600788c */ /* 0x000fc8000bf05270 */
[----:B------:R-:W-:Y:S02]  /*2300*/  USEL UR7, URZ, 0x1, UP0 ;  /* 0x00000001ff077887 */ /* 0x000fe40008000000 */
[----:B------:R-:W-:-:S04]  /*2310*/  USEL UR6, UR6, URZ, UP0 ;  /* 0x000000ff06067287 */ /* 0x000fc80008000000 */
[----:B------:R-:W-:Y:S01]  /*2320*/  ULEA UR5, UR6, UR4, 0x3 ;  /* 0x0000000406057291 */ /* 0x000fe2000f8e18ff */
[----:B------:R-:W-:-:S04]  /*2330*/  LOP3.LUT R15, R15, UR7, RZ, 0x3c, !PT ;  /* 0x000000070f0f7c12 */ /* 0x000fc8000f8e3cff */
[----:B-1----:R-:W-:-:S04]  /*2340*/  SHF.L.U32 R3, R15, 0x1f, RZ ;  /* 0x0000001f0f037819 */ /* 0x002fc800000006ff */
[----:B------:R-:W1:Y:S02]  /*2350*/  SYNCS.PHASECHK.TRANS64.TRYWAIT P0, [UR5], R3 ;  /* 0x00000003ff0075a7 */ /* 0x000e640008001105 */
[----:B-1----:R-:W-:Y:S05]  /*2360*/  @!P0 BRA `(.L_x_37) ;  /* 0x0000008800848947 */ /* 0x002fea0003800000 */
.L_x_135:
[----:B------:R-:W-:-:S04]  /*2370*/  UIADD3 UR6, UPT, UPT, UR6, 0x1, URZ ;  /* 0x0000000106067890 */ /* 0x000fc8000fffe0ff */
[----:B------:R-:W-:-:S04]  /*2380*/  UISETP.NE.AND UP0, UPT, UR6, 0x3, UPT ;  /* 0x000000030600788c */ /* 0x000fc8000bf05270 */
[----:B------:R-:W-:Y:S02]  /*2390*/  USEL UR5, URZ, 0x1, UP0 ;  /* 0x00000001ff057887 */ /* 0x000fe40008000000 */
[----:B------:R-:W-:-:S04]  /*23a0*/  USEL UR6, UR6, URZ, UP0 ;  /* 0x000000ff06067287 */ /* 0x000fc80008000000 */
[----:B------:R-:W-:Y:S01]  /*23b0*/  ULEA UR6, UR6, UR4, 0x3 ;  /* 0x0000000406067291 */ /* 0x000fe2000f8e18ff */
[----:B-1----:R-:W-:-:S04]  /*23c0*/  LOP3.LUT R3, R15, UR5, RZ, 0x3c, !PT ;  /* 0x000000050f037c12 */ /* 0x002fc8000f8e3cff */
[----:B------:R-:W-:Y:S01]  /*23d0*/  SHF.L.U32 R3, R3, 0x1f, RZ ;  /* 0x0000001f03037819 */ /* 0x000fe200000006ff */
[----:B----4-:R-:W-:-:S07]  /*23e0*/  IMAD.U32 R0, RZ, RZ, UR6 ;  /* 0x00000006ff007e24 */ /* 0x010fce000f8e00ff */
.L_x_38:
[----:B-1----:R1:W2:Y:S02]  /*23f0*/  SYNCS.PHASECHK.TRANS64.TRYWAIT P0, [R0+URZ], R3 ;  /* 0x00000003000075a7 */ /* 0x0022a400080011ff */
[----:B--2---:R-:W-:Y:S05]  /*2400*/  @!P0 NANOSLEEP.SYNCS 0x989680 ;  /* 0x009896800000895d */ /* 0x004fea0003900000 */
[----:B------:R-:W2:Y:S02]  /*2410*/  @!P0 SYNCS.PHASECHK.TRANS64 P0, [R0+URZ], R3 ;  /* 0x00000003000085a7 */ /* 0x000ea400080010ff */
[----:B--2---:R-:W-:Y:S05]  /*2420*/  @P0 EXIT ;  /* 0x000000000000094d */ /* 0x004fea0003800000 */
[----:B------:R-:W-:Y:S05]  /*2430*/  BRA `(.L_x_38) ;  /* 0xfffffffc00ec7947 */ /* 0x000fea000383ffff */
.L_x_17:
[----:B------:R-:W-:-:S04]  /*2440*/  UISETP.NE.AND UP1, UPT, UR37, URZ, UPT ;  /* 0x000000ff2500728c */ /* 0x000fc8000bf25270 */
[----:B------:R-:W-:-:S09]  /*2450*/  UISETP.NE.OR UP1, UPT, UR8, 0x1, UP1 ;  /* 0x000000010800788c */ /* 0x000fd20008f25670 */
[----:B------:R-:W-:Y:S05]  /*2460*/  BRA.U UP1, `(.L_x_39) ;  /* 0x0000000501487547 */ /* 0x000fea000b800000 */
[----:B------:R-:W-:Y:S01]  /*2470*/  ISETP.NE.AND P2, PT, R2, RZ, PT ;  /* 0x000000ff0200720c */ /* 0x000fe20003f45270 */
[----:B------:R-:W-:Y:S01]  /*2480*/  IMAD.MOV.U32 R12, RZ, RZ, 0x1 ;  /* 0x00000001ff0c7424 */ /* 0x000fe200078e00ff */
[----:B------:R-:W-:Y:S02]  /*2490*/  CS2R R10, SRZ ;  /* 0x00000000000a7805 */ /* 0x000fe4000001ff00 */
[----:B------:R-:W-:Y:S01]  /*24a0*/  CS2R R8, SRZ ;  /* 0x0000000000087805 */ /* 0x000fe2000001ff00 */
[----:B------:R-:W-:Y:S01]  /*24b0*/  UMOV UR4, 0x400 ;  /* 0x0000040000047882 */ /* 0x000fe20000000000 */
[----:B------:R-:W-:Y:S01]  /*24c0*/  UMOV UR6, URZ ;  /* 0x000000ff00067c82 */ /* 0x000fe20008000000 */
[----:B------:R-:W-:-:S12]  /*24d0*/  ULEA UR37, UR37, UR4, 0x18 ;  /* 0x0000000425257291 */ /* 0x000fd8000f8ec0ff */
.L_x_43:
[----:B------:R-:W-:Y:S02]  /*24e0*/  LEA R0, R8, UR37, 0x3 ;  /* 0x0000002508007c11 */ /* 0x000fe4000f8e18ff */
[----:B------:R-:W-:-:S03]  /*24f0*/  SHF.L.U32 R5, R9, 0x1f, RZ ;  /* 0x0000001f09057819 */ /* 0x000fc600000006ff */
[----:B------:R-:W-:Y:S01]  /*2500*/  VIADD R4, R0, 0xd0 ;  /* 0x000000d000047836 */ /* 0x000fe20000000000 */
[----:B------:R-:W1:Y:S02]  /*2510*/  SYNCS.PHASECHK.TRANS64.TRYWAIT P0, [R0+URZ+0xc0], R5 ;  /* 0x0000c005000075a7 */ /* 0x000e6400080011ff */
[----:B-1----:R-:W-:Y:S05]  /*2520*/  @!P0 BRA `(.L_x_40) ;  /* 0x00000088002c8947 */ /* 0x002fea0003800000 */
.L_x_136:
[----:B------:R-:W-:Y:S01]  /*2530*/  ULEA UR5, UR6, UR37, 0x3 ;  /* 0x0000002506057291 */ /* 0x000fe2000f8e18ff */
[----:B------:R-:W-:Y:S02]  /*2540*/  PRMT R4, RZ, 0x654, R4 ;  /* 0x00000654ff047816 */ /* 0x000fe40000000004 */
[----:B-1----:R-:W-:Y:S01]  /*2550*/  SHF.L.U32 R5, R12, 0x1f, RZ ;  /* 0x0000001f0c057819 */ /* 0x002fe200000006ff */
[----:B------:R-:W-:Y:S01]  /*2560*/  UIADD3 UR4, UPT, UPT, UR5, 0x80, URZ ;  /* 0x0000008005047890 */ /* 0x000fe2000fffe0ff */
[----:B------:R1:W-:Y:S05]  /*2570*/  SYNCS.ARRIVE.TRANS64.RED.A1T0 RZ, [R4+URZ], RZ ;  /* 0x000000ff04ff79a7 */ /* 0x0003ea00081004ff */
[----:B------:R-:W-:Y:S01]  /*2580*/  IMAD.U32 R7, RZ, RZ, UR4 ;  /* 0x00000004ff077e24 */ /* 0x000fe2000f8e00ff */
[----:B------:R-:W2:Y:S04]  /*2590*/  SYNCS.PHASECHK.TRANS64.TRYWAIT P0, [UR5+0x90], R5 ;  /* 0x00009005ff0075a7 */ /* 0x000ea80008001105 */
[----:B------:R-:W-:Y:S01]  /*25a0*/  PRMT R6, R2, 0x654, R7 ;  /* 0x0000065402067816 */ /* 0x000fe20000000007 */
[----:B-1----:R-:W-:Y:S01]  /*25b0*/  @!P2 IMAD.MOV.U32 R4, RZ, RZ, 0x10 ;  /* 0x00000010ff04a424 */ /* 0x002fe200078e00ff */
[----:B--2---:R-:W-:Y:S06]  /*25c0*/  @!P0 BRA `(.L_x_41) ;  /* 0x0000008800188947 */ /* 0x004fec0003800000 */
.L_x_138:
[----:B------:R-:W-:Y:S01]  /*25d0*/  ULEA UR4, UR6, UR37, 0x4 ;  /* 0x0000002506047291 */ /* 0x000fe2000f8e20ff */
[----:B------:R-:W-:Y:S01]  /*25e0*/  SEL R3, R6, R3, !P2 ;  /* 0x0000000306037207 */ /* 0x000fe20005000000 */
[----:B------:R-:W-:Y:S01]  /*25f0*/  UIADD3 UR5, UPT, UPT, UR5, 0x80, URZ ;  /* 0x0000008005057890 */ /* 0x000fe2000fffe0ff */
[----:B-1----:R-:W-:Y:S01]  /*2600*/  LEA R0, R11, UR37, 0x3 ;  /* 0x000000250b007c11 */ /* 0x002fe2000f8e18ff */
[----:B------:R-:W-:Y:S01]  /*2610*/  UIADD3 UR4, UPT, UPT, UR4, 0xf0, URZ ;  /* 0x000000f004047890 */ /* 0x000fe2000fffe0ff */
[----:B------:R-:W-:Y:S01]  /*2620*/  SHF.L.U32 R5, R10, 0x1f, RZ ;  /* 0x0000001f0a057819 */ /* 0x000fe200000006ff */
[----:B------:R1:W-:Y:S01]  /*2630*/  @!P2 SYNCS.ARRIVE.TRANS64.RED RZ, [R3+URZ], R4 ;  /* 0x0000000403ffa9a7 */ /* 0x0003e200080004ff */
[----:B------:R-:W-:Y:S01]  /*2640*/  UIADD3 UR6, UPT, UPT, UR6, 0x1, URZ ;  /* 0x0000000106067890 */ /* 0x000fe2000fffe0ff */
[----:B------:R-:W-:-:S03]  /*2650*/  VIADD R8, R8, 0x1 ;  /* 0x0000000108087836 */ /* 0x000fc60000000000 */
[----:B------:R-:W-:Y:S02]  /*2660*/  UISETP.NE.AND UP0, UPT, UR6, 0x2, UPT ;  /* 0x000000020600788c */ /* 0x000fe4000bf05270 */
[----:B------:R-:W-:Y:S06]  /*2670*/  UGETNEXTWORKID.BROADCAST [UR4], [UR5] ;  /* 0x00000000040073ca */ /* 0x000fec0008000100 */
[----:B------:R-:W-:Y:S01]  /*2680*/  USEL UR4, URZ, 0x1, UP0 ;  /* 0x00000001ff047887 */ /* 0x000fe20008000000 */
[----:B------:R-:W-:Y:S01]  /*2690*/  ISETP.NE.AND P0, PT, R8, 0x2, PT ;  /* 0x000000020800780c */ /* 0x000fe20003f05270 */
[----:B------:R-:W-:Y:S01]  /*26a0*/  USEL UR6, UR6, URZ, UP0 ;  /* 0x000000ff06067287 */ /* 0x000fe20008000000 */
[----:B------:R-:W2:Y:S03]  /*26b0*/  SYNCS.PHASECHK.TRANS64.TRYWAIT P1, [R0+URZ+0x80], R5 ;  /* 0x00008005000075a7 */ /* 0x000ea600080211ff */
[----:B------:R-:W-:Y:S01]  /*26c0*/  LOP3.LUT R12, R12, UR4, RZ, 0x3c, !PT ;  /* 0x000000040c0c7c12 */ /* 0x000fe2000f8e3cff */
[----:B-12---:R-:W-:Y:S07]  /*26d0*/  @!P1 BRA `(.L_x_42) ;  /* 0x0000008400ec9947 */ /* 0x006fee0003800000 */
.L_x_139:
[C---:B------:R-:W-:Y:S01]  /*26e0*/  LEA R4, R11.reuse, UR37, 0x4 ;  /* 0x000000250b047c11 */ /* 0x040fe2000f8e20ff */
[----:B-1----:R-:W-:Y:S01]  /*26f0*/  VIADD R0, R0, 0x90 ;  /* 0x0000009000007836 */ /* 0x002fe20000000000 */
[----:B------:R-:W-:Y:S01]  /*2700*/  SEL R8, R8, RZ, P0 ;  /* 0x000000ff08087207 */ /* 0x000fe20000000000 */
[----:B------:R-:W-:-:S03]  /*2710*/  VIADD R11, R11, 0x1 ;  /* 0x000000010b0b7836 */ /* 0x000fc60000000000 */
[----:B------:R-:W1:Y:S01]  /*2720*/  LDS.128 R4, [R4+0xf0] ;  /* 0x0000f00004047984 */ /* 0x000e620000000c00 */
[----:B------:R-:W-:Y:S02]  /*2730*/  PRMT R0, RZ, 0x654, R0 ;  /* 0x00000654ff007816 */ /* 0x000fe40000000000 */
[C---:B------:R-:W-:Y:S01]  /*2740*/  ISETP.NE.AND P1, PT, R11.reuse, 0x2, PT ;  /* 0x000000020b00780c */ /* 0x040fe20003f25270 */
[----:B------:R-:W-:Y:S01]  /*2750*/  @!PT LDS RZ, [RZ] ;  /* 0x00000000fffff984 */ /* 0x000fe20000000800 */
[----:B------:R-:W-:Y:S01]  /*2760*/  @!PT LDS RZ, [RZ] ;  /* 0x00000000fffff984 */ /* 0x000fe20000000800 */
[----:B------:R-:W-:Y:S01]  /*2770*/  @!PT LDS RZ, [RZ] ;  /* 0x00000000fffff984 */ /* 0x000fe20000000800 */
[----:B------:R-:W-:Y:S01]  /*2780*/  @!PT LDS RZ, [RZ] ;  /* 0x00000000fffff984 */ /* 0x000fe20000000800 */
[----:B------:R2:W-:Y:S06]  /*2790*/  MEMBAR.ALL.CTA ;  /* 0x0000000000007992 */ /* 0x0005ec0000008000 */
[----:B--2---:R-:W2:Y:S01]  /*27a0*/  FENCE.VIEW.ASYNC.S ;  /* 0x00000000000073c6 */ /* 0x004ea20000000000 */
[----:B------:R-:W-:Y:S01]  /*27b0*/  SEL R11, R11, RZ, P1 ;  /* 0x000000ff0b0b7207 */ /* 0x000fe20000800000 */
[----:B--2---:R2:W-:Y:S01]  /*27c0*/  SYNCS.ARRIVE.TRANS64.RED.A1T0 RZ, [R0+URZ], RZ ;  /* 0x000000ff00ff79a7 */ /* 0x0045e200081004ff */
[----:B-1----:R-:W-:-:S02]  /*27d0*/  LOP3.LUT P3, RZ, R6, 0x1, RZ, 0xc0, !PT ;  /* 0x0000000106ff7812 */ /* 0x002fc4000786c0ff */
[----:B------:R-:W-:-:S04]  /*27e0*/  SEL R5, RZ, 0x1, P1 ;  /* 0x00000001ff057807 */ /* 0x000fc80000800000 */
[----:B------:R-:W-:Y:S02]  /*27f0*/  LOP3.LUT R10, R10, R5, RZ, 0x3c, !PT ;  /* 0x000000050a0a7212 */ /* 0x000fe400078e3cff */
[----:B--2---:R-:W-:-:S04]  /*2800*/  SEL R0, RZ, 0x1, P0 ;  /* 0x00000001ff007807 */ /* 0x004fc80000000000 */
[----:B------:R-:W-:Y:S01]  /*2810*/  LOP3.LUT R9, R9, R0, RZ, 0x3c, !PT ;  /* 0x0000000009097212 */ /* 0x000fe200078e3cff */
[----:B------:R-:W-:Y:S06]  /*2820*/  @P3 BRA `(.L_x_43) ;  /* 0xfffffffc002c3947 */ /* 0x000fec000383ffff */
[----:B------:R-:W-:Y:S01]  /*2830*/  ULEA UR5, UR6, UR37, 0x3 ;  /* 0x0000002506057291 */ /* 0x000fe2000f8e18ff */
[----:B------:R-:W-:-:S08]  /*2840*/  SHF.L.U32 R3, R12, 0x1f, RZ ;  /* 0x0000001f0c037819 */ /* 0x000fd000000006ff */
[----:B------:R-:W1:Y:S02]  /*2850*/  SYNCS.PHASECHK.TRANS64 P0, [UR5+0x90], R3 ;  /* 0x00009003ff0075a7 */ /* 0x000e640008001005 */
[----:B-1----:R-:W-:Y:S05]  /*2860*/  @P0 BRA `(.L_x_44) ;  /* 0x0000000000080947 */ /* 0x002fea0003800000 */
[----:B------:R-:W1:Y:S02]  /*2870*/  SYNCS.PHASECHK.TRANS64.TRYWAIT P0, [UR5+0x90], R3 ;  /* 0x00009003ff0075a7 */ /* 0x000e640008001105 */
[----:B-1----:R-:W-:Y:S05]  /*2880*/  @!P0 BRA `(.L_x_45) ;  /* 0x0000008400948947 */ /* 0x002fea0003800000 */
.L_x_44:
[----:B------:R-:W-:-:S04]  /*2890*/  UIADD3 UR4, UPT, UPT, UR6, 0x1, URZ ;  /* 0x0000000106047890 */ /* 0x000fc8000fffe0ff */
[----:B------:R-:W-:-:S04]  /*28a0*/  UISETP.NE.AND UP0, UPT, UR4, 0x2, UPT ;  /* 0x000000020400788c */ /* 0x000fc8000bf05270 */
[----:B------:R-:W-:Y:S02]  /*28b0*/  USEL UR7, URZ, 0x1, UP0 ;  /* 0x00000001ff077887 */ /* 0x000fe40008000000 */
[----:B------:R-:W-:-:S04]  /*28c0*/  USEL UR4, UR4, URZ, UP0 ;  /* 0x000000ff04047287 */ /* 0x000fc80008000000 */
[----:B------:R-:W-:Y:S01]  /*28d0*/  ULEA UR4, UR4, UR37, 0x3 ;  /* 0x0000002504047291 */ /* 0x000fe2000f8e18ff */
[----:B-1----:R-:W-:-:S04]  /*28e0*/  LOP3.LUT R3, R12, UR7, RZ, 0x3c, !PT ;  /* 0x000000070c037c12 */ /* 0x002fc8000f8e3cff */
[----:B------:R-:W-:-:S04]  /*28f0*/  SHF.L.U32 R0, R3, 0x1f, RZ ;  /* 0x0000001f03007819 */ /* 0x000fc800000006ff */
[----:B------:R-:W1:Y:S02]  /*2900*/  SYNCS.PHASECHK.TRANS64 P0, [UR4+0x90], R0 ;  /* 0x00009000ff0075a7 */ /* 0x000e640008001004 */
[----:B-1----:R-:W-:Y:S05]  /*2910*/  @P0 EXIT ;  /* 0x000000000000094d */ /* 0x002fea0003800000 */
[----:B------:R-:W-:Y:S02]  /*2920*/  SHF.L.U32 R3, R3, 0x1f, RZ ;  /* 0x0000001f03037819 */ /* 0x000fe400000006ff */
[----:B------:R-:W-:-:S07]  /*2930*/  MOV R0, UR4 ;  /* 0x0000000400007c02 */ /* 0x000fce0008000f00 */
.L_x_46:
[----:B-1----:R1:W2:Y:S02]  /*2940*/  SYNCS.PHASECHK.TRANS64.TRYWAIT P0, [R0+URZ+0x90], R3 ;  /* 0x00009003000075a7 */ /* 0x0022a400080011ff */
[----:B--2---:R-:W-:Y:S05]  /*2950*/  @!P0 NANOSLEEP.SYNCS 0x989680 ;  /* 0x009896800000895d */ /* 0x004fea0003900000 */
[----:B------:R-:W2:Y:S02]  /*2960*/  @!P0 SYNCS.PHASECHK.TRANS64 P0, [R0+URZ+0x90], R3 ;  /* 0x00009003000085a7 */ /* 0x000ea400080010ff */
[----:B--2---:R-:W-:Y:S05]  /*2970*/  @P0 EXIT ;  /* 0x000000000000094d */ /* 0x004fea0003800000 */
[----:B------:R-:W-:Y:S05]  /*2980*/  BRA `(.L_x_46) ;  /* 0xfffffffc00ec7947 */ /* 0x000fea000383ffff */
.L_x_39:
[----:B------:R-:W-:-:S09]  /*2990*/  UISETP.NE.AND UP1, UPT, UR8, URZ, UPT ;  /* 0x000000ff0800728c */ /* 0x000fd2000bf25270 */
[----:B------:R-:W-:Y:S05]  /*29a0*/  BRA.U UP1, `(.L_x_47) ;  /* 0x0000000d016c7547 */ /* 0x000fea000b800000 */
[----:B------:R-:W-:Y:S01]  /*29b0*/  UMOV UR4, 0x40 ;  /* 0x0000004000047882 */ /* 0x000fe20000000000 */
[----:B------:R-:W-:Y:S01]  /*29c0*/  NOP ;  /* 0x0000000000007918 */ /* 0x000fe20000000000 */
[----:B------:R-:W-:Y:S01]  /*29d0*/  ULEA UR4, UR37, UR4, 0x18 ;  /* 0x0000000425047291 */ /* 0x000fe2000f8ec0ff */
[----:B------:R-:W-:Y:S02]  /*29e0*/  UMOV UR5, 0x400 ;  /* 0x0000040000057882 */ /* 0x000fe40000000000 */
[----:B------:R-:W-:-:S06]  /*29f0*/  ULEA UR37, UR37, UR5, 0x18 ;  /* 0x0000000525257291 */ /* 0x000fcc000f8ec0ff */
[----:B------:R-:W1:Y:S02]  /*2a00*/  LDS.U8 R0, [UR4+0x1c] ;  /* 0x00001c04ff007984 */ /* 0x000e640008000000 */
[----:B-1----:R-:W-:-:S13]  /*2a10*/  ISETP.NE.AND P0, PT, R0, RZ, PT ;  /* 0x000000ff0000720c */ /* 0x002fda0003f05270 */
[----:B------:R-:W-:Y:S05]  /*2a20*/  @P0 BRA `(.L_x_48) ;  /* 0x0000000000580947 */ /* 0x000fea0003800000 */
[----:B------:R-:W-:-:S13]  /*2a30*/  ELECT P0, URZ, PT ;  /* 0x0000000000ff782f */ /* 0x000fda0003800000 */
[----:B------:R-:W-:Y:S05]  /*2a40*/  @!P0 BRA `(.L_x_49) ;  /* 0x0000000000608947 */ /* 0x000fea0003800000 */
[----:B------:R-:W-:Y:S01]  /*2a50*/  UMOV UR5, 0x10 ;  /* 0x0000001000057882 */ /* 0x000fe20000000000 */
[----:B------:R-:W-:Y:S01]  /*2a60*/  HFMA2 R0, -RZ, RZ, 0, 5.9604644775390625e-08 ;  /* 0x00000001ff007431 */ /* 0x000fe200000001ff */
[----:B------:R-:W-:-:S03]  /*2a70*/  MOV R2, 0xffff ;  /* 0x0000ffff00027802 */ /* 0x000fc60000000f00 */
[----:B------:R-:W-:Y:S04]  /*2a80*/  DEPBAR.LE SB1, 0x36 ;  /* 0x00009d800000791a */ /* 0x000fe80000000000 */
[----:B------:R-:W1:Y:S02]  /*2a90*/  UTCATOMSWS.FIND_AND_SET.ALIGN UP0, UR5, UR5 ;  /* 0x00000005000575e3 */ /* 0x000e640008000800 */
[----:B-1----:R-:W-:Y:S01]  /*2aa0*/  MOV R3, UR5 ;  /* 0x0000000500037c02 */ /* 0x002fe20008000f00 */
[----:B------:R-:W-:Y:S06]  /*2ab0*/  BRA.U UP0, `(.L_x_50) ;  /* 0x0000000100187547 */ /* 0x000fec000b800000 */
.L_x_51:
[----:B------:R-:W-:Y:S05]  /*2ac0*/  NANOSLEEP 0x64 ;  /* 0x000000640000795d */ /* 0x000fea0003800000 */
[----:B------:R-:W-:-:S05]  /*2ad0*/  UMOV UR5, 0x10 ;  /* 0x0000001000057882 */ /* 0x000fca0000000000 */
[----:B------:R-:W-:Y:S04]  /*2ae0*/  DEPBAR.LE SB1, 0x36 ;  /* 0x00009d800000791a */ /* 0x000fe80000000000 */
[----:B------:R-:W1:Y:S02]  /*2af0*/  UTCATOMSWS.FIND_AND_SET.ALIGN UP0, UR5, UR5 ;  /* 0x00000005000575e3 */ /* 0x000e640008000800 */
[----:B-1----:R-:W-:Y:S01]  /*2b00*/  MOV R3, UR5 ;  /* 0x0000000500037c02 */ /* 0x002fe20008000f00 */
[----:B------:R-:W-:Y:S05]  /*2b10*/  BRA.U !UP0, `(.L_x_51) ;  /* 0xfffffffd08e87547 */ /* 0x000fea000b83ffff */
.L_x_50:
[-C--:B------:R-:W-:Y:S02]  /*2b20*/  SHF.L.U32 R2, R2, R3.reuse, RZ ;  /* 0x0000000302027219 */ /* 0x080fe400000006ff */
[----:B------:R-:W-:Y:S01]  /*2b30*/  SHF.L.U32 R0, R0, R3, RZ ;  /* 0x0000000300007219 */ /* 0x000fe200000006ff */
[----:B------:R-:W-:Y:S02]  /*2b40*/  IMAD.SHL.U32 R3, R3, 0x20, RZ ;  /* 0x0000002003037824 */ /* 0x000fe400078e00ff */
[----:B------:R1:W-:Y:S04]  /*2b50*/  ATOMS.OR RZ, [UR4+0x14], R2 ;  /* 0x00001402ffff798c */ /* 0x0003e8000b000004 */
[----:B------:R1:W-:Y:S04]  /*2b60*/  ATOMS.OR RZ, [UR4+0x18], R0 ;  /* 0x00001800ffff798c */ /* 0x0003e8000b000004 */
[----:B------:R1:W-:Y:S01]  /*2b70*/  STS [UR37+0x110], R3 ;  /* 0x00011003ff007988 */ /* 0x0003e20008000825 */
[----:B------:R-:W-:Y:S05]  /*2b80*/  BRA `(.L_x_49) ;  /* 0x0000000000107947 */ /* 0x000fea0003800000 */
.L_x_48:
[----:B------:R-:W-:Y:S02]  /*2b90*/  MOV R0, 0xffffffff ;  /* 0xffffffff00007802 */ /* 0x000fe40000000f00 */
[----:B------:R-:W-:-:S03]  /*2ba0*/  MOV R2, 0x2bd0 ;  /* 0x00002bd000027802 */ /* 0x000fc60000000f00 */
[----:B------:R1:W-:Y:S04]  /*2bb0*/  STS [UR37+0x110], R0 ;  /* 0x00011000ff007988 */ /* 0x0003e80008000825 */
[----:B-1-3-5:R-:W-:Y:S05]  /*2bc0*/  CALL.REL.NOINC `($__internal_1_$__cuda_sm10x_tcgen05_guardrail_trap_phase_invalid_during_alloc) ;  /* 0x0000008800ac7944 */ /* 0x02afea0003c00000 */
.L_x_49:
[----:B------:R-:W-:Y:S05]  /*2bd0*/  WARPSYNC.ALL ;  /* 0x0000000000007948 */ /* 0x000fea0003800000 */
[----:B------:R-:W2:Y:S01]  /*2be0*/  S2UR UR5, SR_CgaCtaId ;  /* 0x00000000000579c3 */ /* 0x000ea20000008800 */
[----:B------:R-:W-:Y:S01]  /*2bf0*/  UMOV UR4, 0x400 ;  /* 0x0000040000047882 */ /* 0x000fe20000000000 */
[----:B------:R-:W-:-:S06]  /*2c00*/  NOP ;  /* 0x0000000000007918 */ /* 0x000fcc0000000000 */
[----:B------:R-:W-:Y:S06]  /*2c10*/  BAR.ARV 0x6, 0xa0 ;  /* 0x0182800000007b1d */ /* 0x000fec0000002000 */
[----:B------:R-:W4:Y:S01]  /*2c20*/  LDCU UR7, c[0x0][0x38c] ;  /* 0x00007180ff0777ac */ /* 0x000f220008000800 */
[----:B------:R-:W-:Y:S01]  /*2c30*/  IMAD.MOV.U32 R11, RZ, RZ, 0x1 ;  /* 0x00000001ff0b7424 */ /* 0x000fe200078e00ff */
[----:B------:R-:W-:Y:S01]  /*2c40*/  CS2R R8, SRZ ;  /* 0x0000000000087805 */ /* 0x000fe2000001ff00 */
[----:B------:R-:W-:Y:S01]  /*2c50*/  IMAD.MOV.U32 R10, RZ, RZ, RZ ;  /* 0x000000ffff0a7224 */ /* 0x000fe200078e00ff */
[----:B------:R-:W3:Y:S01]  /*2c60*/  LDCU UR6, c[0x0][0x38c] ;  /* 0x00007180ff0677ac */ /* 0x000ee20008000800 */
[----:B------:R-:W-:Y:S01]  /*2c70*/  UMOV UR15, URZ ;  /* 0x000000ff000f7c82 */ /* 0x000fe20008000000 */
[----:B------:R-:W-:Y:S01]  /*2c80*/  UMOV UR14, URZ ;  /* 0x000000ff000e7c82 */ /* 0x000fe20008000000 */
[----:B--2---:R-:W-:Y:S01]  /*2c90*/  ULEA UR5, UR5, UR4, 0x18 ;  /* 0x0000000405057291 */ /* 0x004fe2000f8ec0ff */
[----:B------:R-:W-:Y:S01]  /*2ca0*/  UMOV UR24, 0x0 ;  /* 0x0000000000187882 */ /* 0x000fe20000000000 */
[----:B------:R-:W-:-:S02]  /*2cb0*/  UMOV UR25, 0x8400490 ;  /* 0x0840049000197882 */ /* 0x000fc40000000000 */
[----:B------:R-:W-:Y:S02]  /*2cc0*/  UIADD3 UR10, UPT, UPT, UR5, 0x10800, URZ ;  /* 0x00010800050a7890 */ /* 0x000fe4000fffe0ff */
[----:B------:R-:W-:Y:S02]  /*2cd0*/  UIADD3 UR11, UPT, UPT, UR5, 0x1c800, URZ ;  /* 0x0001c800050b7890 */ /* 0x000fe4000fffe0ff */
[----:B----4-:R-:W-:Y:S01]  /*2ce0*/  UIADD3 UR7, UPT, UPT, UR7, 0x3f, URZ ;  /* 0x0000003f07077890 */ /* 0x010fe2000fffe0ff */
[----:B-1----:R-:W1:Y:S01]  /*2cf0*/  LDS R0, [UR5+0x110] ;  /* 0x00011005ff007984 */ /* 0x002e620008000800 */
[----:B------:R-:W-:Y:S02]  /*2d00*/  USHF.R.U32.HI UR10, URZ, 0x4, UR10 ;  /* 0x00000004ff0a7899 */ /* 0x000fe4000801160a */
[----:B------:R-:W-:Y:S02]  /*2d10*/  USHF.R.S32.HI UR4, URZ, 0x1f, UR7 ;  /* 0x0000001fff047899 */ /* 0x000fe40008011407 */
[----:B------:R-:W-:-:S02]  /*2d20*/  USHF.R.U32.HI UR11, URZ, 0x4, UR11 ;  /* 0x00000004ff0b7899 */ /* 0x000fc4000801160b */
[----:B------:R-:W-:Y:S02]  /*2d30*/  ULEA.HI UR4, UR4, UR7, URZ, 0x6 ;  /* 0x0000000704047291 */ /* 0x000fe4000f8f30ff */
[----:B------:R-:W-:Y:S02]  /*2d40*/  ULOP3.LUT UR10, UR10, 0x3fff, URZ, 0xc0, !UPT ;  /* 0x00003fff0a0a7892 */ /* 0x000fe4000f8ec0ff */
[----:B------:R-:W-:Y:S02]  /*2d50*/  USHF.R.S32.HI UR4, URZ, 0x6, UR4 ;  /* 0x00000006ff047899 */ /* 0x000fe40008011404 */
[----:B------:R-:W-:Y:S02]  /*2d60*/  ULOP3.LUT UR11, UR11, 0x3fff, URZ, 0xc0, !UPT ;  /* 0x00003fff0b0b7892 */ /* 0x000fe4000f8ec0ff */
[----:B------:R-:W-:Y:S01]  /*2d70*/  UISETP.LT.AND UP0, UPT, UR4, 0x1, UPT ;  /* 0x000000010400788c */ /* 0x000fe2000bf01270 */
[----:B------:R-:W-:Y:S01]  /*2d80*/  UMOV UR22, 0x0 ;  /* 0x0000000000167882 */ /* 0x000fe20000000000 */
[----:B------:R-:W-:-:S02]  /*2d90*/  UMOV UR23, 0x8400490 ;  /* 0x0840049000177882 */ /* 0x000fc40000000000 */
[----:B------:R-:W-:Y:S02]  /*2da0*/  USEL UR9, UR4, 0x1, !UP0 ;  /* 0x0000000104097887 */ /* 0x000fe4000c000000 */
[----:B------:R-:W-:Y:S02]  /*2db0*/  ULOP3.LUT UR10, UR10, 0x10000, URZ, 0xfc, !UPT ;  /* 0x000100000a0a7892 */ /* 0x000fe4000f8efcff */
[----:B------:R-:W-:Y:S02]  /*2dc0*/  ULOP3.LUT UR11, UR11, 0x10000, URZ, 0xfc, !UPT ;  /* 0x000100000b0b7892 */ /* 0x000fe4000f8efcff */
[----:B------:R-:W-:Y:S02]  /*2dd0*/  UIADD3 UR9, UPT, UPT, -UR9, URZ, URZ ;  /* 0x000000ff09097290 */ /* 0x000fe4000fffe1ff */
[----:B---3--:R-:W-:Y:S01]  /*2de0*/  UISETP.GE.AND UP3, UPT, UR6, 0x1, UPT ;  /* 0x000000010600788c */ /* 0x008fe2000bf66270 */
[----:B------:R-:W-:Y:S01]  /*2df0*/  UMOV UR20, 0x0 ;  /* 0x0000000000147882 */ /* 0x000fe20000000000 */
[----:B------:R-:W-:Y:S01]  /*2e00*/  UMOV UR21, 0x8400490 ;  /* 0x0840049000157882 */ /* 0x000fe20000000000 */
[----:B------:R-:W-:Y:S01]  /*2e10*/  UMOV UR18, 0x0 ;  /* 0x0000000000127882 */ /* 0x000fe20000000000 */
[----:B------:R-:W-:Y:S01]  /*2e20*/  UMOV UR19, 0x8400490 ;  /* 0x0840049000137882 */ /* 0x000fe20000000000 */
[----:B-1----:R-:W-:-:S15]  /*2e30*/  R2UR UR16, R0 ;  /* 0x00000000001072ca */ /* 0x002fde00000e0000 */
.L_x_58:
[----:B------:R-:W-:Y:S02]  /*2e40*/  LEA R0, R10, UR5, 0x3 ;  /* 0x000000050a007c11 */ /* 0x000fe4000f8e18ff */
[----:B------:R-:W-:Y:S02]  /*2e50*/  SHF.L.U32 R5, R9, 0x1f, RZ ;  /* 0x0000001f09057819 */ /* 0x000fe400000006ff */
[----:B------:R-:W-:Y:S01]  /*2e60*/  PLOP3.LUT P0, PT, PT, PT, UP3, 0x80, 0x8 ;  /* 0x000000000008781c */ /* 0x000fe20003f0f038 */
[----:B------:R-:W-:Y:S01]  /*2e70*/  VIADD R3, R0, 0x90 ;  /* 0x0000009000037836 */ /* 0x000fe20000000000 */
[----:B-1----:R-:W1:Y:S02]  /*2e80*/  SYNCS.PHASECHK.TRANS64.TRYWAIT P1, [R0+URZ+0x80], R5 ;  /* 0x00008005000075a7 */ /* 0x002e6400080211ff */
[----:B-1-3--:R-:W-:Y:S09]  /*2e90*/  @!P1 BRA `(.L_x_52) ;  /* 0x0000008000289947 */ /* 0x00aff20003800000 */
.L_x_141:
[----:B------:R-:W-:Y:S01]  /*2ea0*/  LEA R4, R10, UR5, 0x4 ;  /* 0x000000050a047c11 */ /* 0x000fe2000f8e20ff */
[----:B------:R-:W-:Y:S01]  /*2eb0*/  @UP3 ULEA UR6, UR14, UR5, 0x3 ;  /* 0x000000050e063291 */ /* 0x000fe2000f8e18ff */
[----:B------:R-:W-:Y:S01]  /*2ec0*/  PLOP3.LUT P2, PT, PT, PT, PT, 0x80, 0x8 ;  /* 0x000000000008781c */ /* 0x000fe20003f4f070 */
[----:B------:R-:W-:Y:S01]  /*2ed0*/  ULEA UR7, UR15, UR5, 0x3 ;  /* 0x000000050f077291 */ /* 0x000fe2000f8e18ff */
[----:B------:R-:W-:Y:S01]  /*2ee0*/  PRMT R3, RZ, 0x654, R3 ;  /* 0x00000654ff037816 */ /* 0x000fe20000000003 */
[----:B------:R-:W-:Y:S01]  /*2ef0*/  ULEA UR8, UR15, UR16, 0x8 ;  /* 0x000000100f087291 */ /* 0x000fe2000f8e40ff */
[----:B-1----:R-:W1:Y:S01]  /*2f00*/  LDS.128 R4, [R4+0xf0] ;  /* 0x0000f00004047984 */ /* 0x002e620000000c00 */
[----:B------:R-:W-:Y:S02]  /*2f10*/  @P0 SHF.L.U32 R2, R8, 0x1f, RZ ;  /* 0x0000001f08020819 */ /* 0x000fe400000006ff */
[----:B------:R-:W-:Y:S01]  /*2f20*/  SHF.L.U32 R0, R11, 0x1f, RZ ;  /* 0x0000001f0b007819 */ /* 0x000fe200000006ff */
[----:B------:R-:W-:Y:S01]  /*2f30*/  @!PT LDS RZ, [RZ] ;  /* 0x00000000fffff984 */ /* 0x000fe20000000800 */
[----:B------:R-:W-:Y:S01]  /*2f40*/  @!PT LDS RZ, [RZ] ;  /* 0x00000000fffff984 */ /* 0x000fe20000000800 */
[----:B------:R-:W-:Y:S01]  /*2f50*/  @!PT LDS RZ, [RZ] ;  /* 0x00000000fffff984 */ /* 0x000fe20000000800 */
[----:B------:R-:W-:Y:S01]  /*2f60*/  @!PT LDS RZ, [RZ] ;  /* 0x00000000fffff984 */ /* 0x000fe20000000800 */
[----:B------:R2:W-:Y:S06]  /*2f70*/  MEMBAR.ALL.CTA ;  /* 0x0000000000007992 */ /* 0x0005ec0000008000 */
[----:B--2---:R-:W2:Y:S02]  /*2f80*/  FENCE.VIEW.ASYNC.S ;  /* 0x00000000000073c6 */ /* 0x004ea40000000000 */
[----:B--2---:R2:W-:Y:S01]  /*2f90*/  SYNCS.ARRIVE.TRANS64.RED.A1T0 RZ, [R3+URZ], RZ ;  /* 0x000000ff03ff79a7 */ /* 0x0045e200081004ff */
[----:B------:R2:W3:Y:S01]  /*2fa0*/  @P0 SYNCS.PHASECHK.TRANS64.TRYWAIT P2, [UR6], R2 ;  /* 0x00000002ff0005a7 */ /* 0x0004e20008041106 */
[----:B-1----:R-:W-:Y:S01]  /*2fb0*/  LOP3.LUT P1, RZ, R6, 0x1, RZ, 0xc0, !PT ;  /* 0x0000000106ff7812 */ /* 0x002fe2000782c0ff */
[----:B------:R-:W1:Y:S02]  /*2fc0*/  SYNCS.PHASECHK.TRANS64.TRYWAIT P0, [UR7+0xb0], R0 ;  /* 0x0000b000ff0075a7 */ /* 0x000e640008001107 */
[----:B-123--:R-:W-:Y:S10]  /*2fd0*/  @!P0 BRA `(.L_x_53) ;  /* 0x0000007c00ec8947 */ /* 0x00eff40003800000 */
.L_x_143:
[----:B------:R-:W-:Y:S01]  /*2fe0*/  IADD3 R10, PT, PT, R10, 0x1, RZ ;  /* 0x000000010a0a7810 */ /* 0x000fe20007ffe0ff */
[----:B------:R-:W-:Y:S06]  /*2ff0*/  BRA.U !UP3, `(.L_x_54) ;  /* 0x000000010bc07547 */ /* 0x000fec000b800000 */
[----:B------:R-:W-:Y:S01]  /*3000*/  UPLOP3.LUT UP4, UPT, UPT, UPT, UPT, 0x40, 0x4 ;  /* 0x000000000004789c */ /* 0x000fe20003f8e870 */
[----:B------:R-:W-:Y:S01]  /*3010*/  UMOV UR13, UR9 ;  /* 0x00000009000d7c82 */ /* 0x000fe20008000000 */
[----:B------:R-:W-:Y:S01]  /*3020*/  UMOV UR12, UR4 ;  /* 0x00000004000c7c82 */ /* 0x000fe20008000000 */
[----:B------:R-:W-:-:S08]  /*3030*/  UMOV UR17, UR14 ;  /* 0x0000000e00117c82 */ /* 0x000fd00008000000 */
.L_x_57:
[----:B------:R-:W-:Y:S02]  /*3040*/  UIADD3 UR13, UPT, UPT, UR13, 0x1, URZ ;  /* 0x000000010d0d7890 */ /* 0x000fe4000fffe0ff */
[----:B--2---:R-:W-:Y:S02]  /*3050*/  ULEA UR6, UR17, UR5, 0x3 ;  /* 0x0000000511067291 */ /* 0x004fe4000f8e18ff */
[----:B------:R-:W-:Y:S01]  /*3060*/  UISETP.NE.AND UP0, UPT, UR13, URZ, UPT ;  /* 0x000000ff0d00728c */ /* 0x000fe2000bf05270 */
[----:B---3--:R-:W-:Y:S10]  /*3070*/  @P2 BRA `(.L_x_55) ;  /* 0x00000000000c2947 */ /* 0x008ff40003800000 */
[----:B-1----:R-:W-:Y:S04]  /*3080*/  SHF.L.U32 R3, R8, 0x1f, RZ ;  /* 0x0000001f08037819 */ /* 0x002fe800000006ff */
[----:B------:R-:W1:Y:S02]  /*3090*/  SYNCS.PHASECHK.TRANS64.TRYWAIT P0, [UR6], R3 ;  /* 0x00000003ff0075a7 */ /* 0x000e640008001106 */
[----:B-1----:R-:W-:Y:S05]  /*30a0*/  @!P0 BRA `(.L_x_56) ;  /* 0x0000007c00d08947 */ /* 0x002fea0003800000 */
.L_x_55:
[----:B------:R-:W-:Y:S01]  /*30b0*/  UISETP.NE.AND UP1, UPT, UR12, 0x1, UPT ;  /* 0x000000010c00788c */ /* 0x000fe2000bf25270 */
[----:B------:R-:W-:Y:S01]  /*30c0*/  PLOP3.LUT P2, PT, PT, PT, PT, 0x80, 0x8 ;  /* 0x000000000008781c */ /* 0x000fe20003f4f070 */
[----:B------:R-:W-:Y:S02]  /*30d0*/  UIADD3 UR14, UPT, UPT, UR17, 0x1, URZ ;  /* 0x00000001110e7890 */ /* 0x000fe4000fffe0ff */
[----:B------:R-:W-:Y:S02]  /*30e0*/  ULEA UR28, UR17, UR11, 0xb ;  /* 0x0000000b111c7291 */ /* 0x000fe4000f8e58ff */
[----:B------:R-:W-:Y:S01]  /*30f0*/  UISETP.NE.AND UP2, UPT, UR14, 0x3, UPT ;  /* 0x000000030e00788c */ /* 0x000fe2000bf45270 */
[----:B------:R-:W-:Y:S01]  /*3100*/  PLOP3.LUT P0, PT, PT, PT, UP1, 0x80, 0x8 ;  /* 0x000000000008781c */ /* 0x000fe20003f0f018 */
[----:B------:R-:W-:Y:S02]  /*3110*/  UIADD3 UR40, UPT, UPT, UR28, 0x2, URZ ;  /* 0x000000021c287890 */ /* 0x000fe4000fffe0ff */
[----:B------:R-:W-:Y:S02]  /*3120*/  USEL UR27, URZ, 0x1, UP2 ;  /* 0x00000001ff1b7887 */ /* 0x000fe40009000000 */
[----:B------:R-:W-:Y:S02]  /*3130*/  USEL UR14, UR14, URZ, UP2 ;  /* 0x000000ff0e0e7287 */ /* 0x000fe40009000000 */
[----:B------:R-:W-:Y:S02]  /*3140*/  UIADD3 UR36, UPT, UPT, UR28, 0x4, URZ ;  /* 0x000000041c247890 */ /* 0x000fe4000fffe0ff */
[----:B------:R-:W-:Y:S01]  /*3150*/  @UP1 ULEA UR26, UR14, UR5, 0x3 ;  /* 0x000000050e1a1291 */ /* 0x000fe2000f8e18ff */
[----:B------:R-:W-:Y:S01]  /*3160*/  LOP3.LUT R8, R8, UR27, RZ, 0x3c, !PT ;  /* 0x0000001b08087c12 */ /* 0x000fe2000f8e3cff */
[----:B------:R-:W-:Y:S02]  /*3170*/  UIADD3 UR32, UPT, UPT, UR28, 0x6, URZ ;  /* 0x000000061c207890 */ /* 0x000fe4000fffe0ff */
[----:B------:R-:W-:Y:S01]  /*3180*/  UIADD3 UR6, UPT, UPT, UR6, 0x18, URZ ;  /* 0x0000001806067890 */ /* 0x000fe2000fffe0ff */
[----:B-1----:R-:W-:Y:S01]  /*3190*/  @P0 SHF.L.U32 R0, R8, 0x1f, RZ ;  /* 0x0000001f08000819 */ /* 0x002fe200000006ff */
[----:B------:R-:W-:Y:S01]  /*31a0*/  UIADD3 UR12, UPT, UPT, UR12, -0x1, URZ ;  /* 0xffffffff0c0c7890 */ /* 0x000fe2000fffe0ff */
[----:B------:R-:W-:Y:S02]  /*31b0*/  UMOV UR29, 0x40004040 ;  /* 0x40004040001d7882 */ /* 0x000fe40000000000 */
[----:B------:R2:W3:Y:S01]  /*31c0*/  @P0 SYNCS.PHASECHK.TRANS64.TRYWAIT P2, [UR26], R0 ;  /* 0x00000000ff0005a7 */ /* 0x0004e2000804111a */
[----:B------:R-:W-:Y:S01]  /*31d0*/  ULEA UR26, UR17, UR10, 0xa ;  /* 0x0000000a111a7291 */ /* 0x000fe2000f8e50ff */
[----:B------:R-:W-:Y:S01]  /*31e0*/  UMOV UR27, 0x40004040 ;  /* 0x40004040001b7882 */ /* 0x000fe20000000000 */
[----:B------:R-:W-:Y:S02]  /*31f0*/  UMOV UR41, 0x40004040 ;  /* 0x4000404000297882 */ /* 0x000fe40000000000 */
[----:B------:R-:W-:Y:S02]  /*3200*/  UIADD3 UR38, UPT, UPT, UR26, 0x2, URZ ;  /* 0x000000021a267890 */ /* 0x000fe4000fffe0ff */
[----:B------:R-:W-:Y:S02]  /*3210*/  UIADD3 UR34, UPT, UPT, UR26, 0x4, URZ ;  /* 0x000000041a227890 */ /* 0x000fe4000fffe0ff */
[----:B------:R-:W-:Y:S01]  /*3220*/  UIADD3 UR30, UPT, UPT, UR26, 0x6, URZ ;  /* 0x000000061a1e7890 */ /* 0x000fe2000fffe0ff */
[----:B------:R2:W-:Y:S01]  /*3230*/  UTCHMMA gdesc[UR26], gdesc[UR28], tmem[UR8], tmem[UR24], idesc[UR25], UP4 ;  /* 0x00ff181c1a0075ea */ /* 0x0005e2000a000008 */
[----:B------:R-:W-:Y:S01]  /*3240*/  UPLOP3.LUT UP4, UPT, UPT, UPT, UPT, 0x80, 0x8 ;  /* 0x000000000008789c */ /* 0x000fe20003f8f070 */
[----:B------:R-:W-:Y:S01]  /*3250*/  UMOV UR39, 0x40004040 ;  /* 0x4000404000277882 */ /* 0x000fe20000000000 */
[----:B------:R-:W-:Y:S01]  /*3260*/  UMOV UR37, 0x40004040 ;  /* 0x4000404000257882 */ /* 0x000fe20000000000 */
[----:B------:R2:W-:Y:S01]  /*3270*/  UTCHMMA gdesc[UR38], gdesc[UR40], tmem[UR8], tmem[UR22], idesc[UR23], UPT ;  /* 0x00ff1628260075ea */ /* 0x0005e2000b800008 */
[----:B------:R-:W-:Y:S01]  /*3280*/  UMOV UR35, 0x40004040 ;  /* 0x4000404000237882 */ /* 0x000fe20000000000 */
[----:B------:R-:W-:Y:S01]  /*3290*/  UMOV UR33, 0x40004040 ;  /* 0x4000404000217882 */ /* 0x000fe20000000000 */
[----:B------:R-:W-:Y:S01]  /*32a0*/  UMOV UR31, 0x40004040 ;  /* 0x40004040001f7882 */ /* 0x000fe20000000000 */
[----:B------:R2:W-:Y:S01]  /*32b0*/  UTCHMMA gdesc[UR34], gdesc[UR36], tmem[UR8], tmem[UR20], idesc[UR21], UPT ;  /* 0x00ff1424220075ea */ /* 0x0005e2000b800008 */
[----:B------:R2:W-:Y:S01]  /*32c0*/  UTCHMMA gdesc[UR30], gdesc[UR32], tmem[UR8], tmem[UR18], idesc[UR19], UPT ;  /* 0x00ff12201e0075ea */ /* 0x0005e2000b800008 */
[----:B------:R2:W-:Y:S01]  /*32d0*/  UTCBAR [UR6], URZ ;  /* 0x000000ff060073e9 */ /* 0x0005e200080000ff */
[----:B------:R-:W-:Y:S01]  /*32e0*/  UMOV UR17, UR14 ;  /* 0x0000000e00117c82 */ /* 0x000fe20008000000 */
[----:B------:R-:W-:Y:S05]  /*32f0*/  BRA.U UP0, `(.L_x_57) ;  /* 0xfffffffd00507547 */ /* 0x000fea000b83ffff */
.L_x_54:
[----:B------:R-:W-:Y:S01]  /*3300*/  UIADD3 UR15, UPT, UPT, UR15, 0x1, URZ ;  /* 0x000000010f0f7890 */ /* 0x000fe2000fffe0ff */
[C---:B------:R-:W-:Y:S01]  /*3310*/  ISETP.NE.AND P0, PT, R10.reuse, 0x2, PT ;  /* 0x000000020a00780c */ /* 0x040fe20003f05270 */
[----:B------:R-:W-:Y:S02]  /*3320*/  UIADD3 UR7, UPT, UPT, UR7, 0xa0, URZ ;  /* 0x000000a007077890 */ /* 0x000fe4000fffe0ff */
[----:B------:R-:W-:Y:S01]  /*3330*/  UISETP.NE.AND UP0, UPT, UR15, 0x2, UPT ;  /* 0x000000020f00788c */ /* 0x000fe2000bf05270 */
[----:B-12---:R-:W-:Y:S02]  /*3340*/  SEL R0, RZ, 0x1, P0 ;  /* 0x00000001ff007807 */ /* 0x006fe40000000000 */
[----:B------:R-:W-:Y:S01]  /*3350*/  SEL R10, R10, RZ, P0 ;  /* 0x000000ff0a0a7207 */ /* 0x000fe20000000000 */
[----:B------:R-:W-:Y:S01]  /*3360*/  USEL UR6, URZ, 0x1, UP0 ;  /* 0x00000001ff067887 */ /* 0x000fe20008000000 */
[----:B------:R-:W-:Y:S01]  /*3370*/  LOP3.LUT R9, R9, R0, RZ, 0x3c, !PT ;  /* 0x0000000009097212 */ /* 0x000fe200078e3cff */
[----:B------:R-:W-:Y:S01]  /*3380*/  USEL UR15, UR15, URZ, UP0 ;  /* 0x000000ff0f0f7287 */ /* 0x000fe20008000000 */
[----:B------:R1:W-:Y:S03]  /*3390*/  UTCBAR [UR7], URZ ;  /* 0x000000ff070073e9 */ /* 0x0003e600080000ff */
[----:B------:R-:W-:Y:S01]  /*33a0*/  LOP3.LUT R11, R11, UR6, RZ, 0x3c, !PT ;  /* 0x000000060b0b7c12 */ /* 0x000fe2000f8e3cff */
[----:B------:R-:W-:Y:S07]  /*33b0*/  @P1 BRA `(.L_x_58) ;  /* 0xfffffff800a01947 */ /* 0x000fee000383ffff */
[----:B------:R-:W2:Y:S01]  /*33c0*/  S2UR UR4, SR_CgaCtaId ;  /* 0x00000000000479c3 */ /* 0x000ea20000008800 */
[----:B------:R-:W-:Y:S01]  /*33d0*/  ELECT P0, URZ, PT ;  /* 0x0000000000ff782f */ /* 0x000fe20003800000 */
[----:B------:R-:W-:Y:S01]  /*33e0*/  IMAD.MOV.U32 R0, RZ, RZ, 0x1 ;  /* 0x00000001ff007424 */ /* 0x000fe200078e00ff */
[----:B------:R-:W-:Y:S01]  /*33f0*/  UIADD3 UR5, UPT, UPT, UR5, 0xb0, URZ ;  /* 0x000000b005057890 */ /* 0x000fe2000fffe0ff */
[----:B------:R-:W-:Y:S01]  /*3400*/  SHF.L.U32 R3, R11, 0x1f, RZ ;  /* 0x0000001f0b037819 */ /* 0x000fe200000006ff */
[----:B------:R-:W-:-:S03]  /*3410*/  UMOV UR6, 0x40 ;  /* 0x0000004000067882 */ /* 0x000fc60000000000 */
[----:B------:R-:W-:Y:S01]  /*3420*/  UVIRTCOUNT.DEALLOC.SMPOOL 0x80 ;  /* 0x000000800000784c */ /* 0x000fe20000000000 */
[----:B--2---:R-:W-:Y:S02]  /*3430*/  ULEA UR4, UR4, UR6, 0x18 ;  /* 0x0000000604047291 */ /* 0x004fe4000f8ec0ff */
[----:B------:R-:W-:-:S07]  /*3440*/  ULEA UR6, UR15, UR5, 0x3 ;  /* 0x000000050f067291 */ /* 0x000fce000f8e18ff */
[----:B------:R2:W-:Y:S02]  /*3450*/  @P0 STS.U8 [UR4+0x1c], R0 ;  /* 0x00001c00ff000988 */ /* 0x0005e40008000004 */
[----:B------:R-:W4:Y:S02]  /*3460*/  SYNCS.PHASECHK.TRANS64.TRYWAIT P0, [UR6], R3 ;  /* 0x00000003ff0075a7 */ /* 0x000f240008001106 */
[----:B--2-4-:R-:W-:Y:S05]  /*3470*/  @!P0 BRA `(.L_x_59) ;  /* 0x0000007800f48947 */ /* 0x014fea0003800000 */
.L_x_146:
[----:B-1----:R-:W-:-:S04]  /*3480*/  UIADD3 UR7, UPT, UPT, UR15, 0x1, URZ ;  /* 0x000000010f077890 */ /* 0x002fc8000fffe0ff */
[----:B------:R-:W-:-:S04]  /*3490*/  UISETP.NE.AND UP0, UPT, UR7, 0x2, UPT ;  /* 0x000000020700788c */ /* 0x000fc8000bf05270 */
[----:B------:R-:W-:Y:S02]  /*34a0*/  USEL UR6, URZ, 0x1, UP0 ;  /* 0x00000001ff067887 */ /* 0x000fe40008000000 */
[----:B------:R-:W-:-:S04]  /*34b0*/  USEL UR7, UR7, URZ, UP0 ;  /* 0x000000ff07077287 */ /* 0x000fc80008000000 */
[----:B------:R-:W-:Y:S01]  /*34c0*/  ULEA UR7, UR7, UR5, 0x3 ;  /* 0x0000000507077291 */ /* 0x000fe2000f8e18ff */
[----:B--2---:R-:W-:-:S04]  /*34d0*/  LOP3.LUT R3, R11, UR6, RZ, 0x3c, !PT ;  /* 0x000000060b037c12 */ /* 0x004fc8000f8e3cff */
[----:B------:R-:W-:-:S04]  /*34e0*/  SHF.L.U32 R3, R3, 0x1f, RZ ;  /* 0x0000001f03037819 */ /* 0x000fc800000006ff */
[----:B------:R-:W1:Y:S02]  /*34f0*/  SYNCS.PHASECHK.TRANS64.TRYWAIT P0, [UR7], R3 ;  /* 0x00000003ff0075a7 */ /* 0x000e640008001107 */
[----:B-1----:R-:W-:Y:S05]  /*3500*/  @!P0 BRA `(.L_x_60) ;  /* 0x0000007800e88947 */ /* 0x002fea0003800000 */
.L_x_148:
[----:B------:R-:W-:Y:S01]  /*3510*/  NOP ;  /* 0x0000000000007918 */ /* 0x000fe20000000000 */
[----:B-1----:R-:W1:Y:S01]  /*3520*/  LDS R0, [UR4+0x14] ;  /* 0x00001404ff007984 */ /* 0x002e620008000800 */
[----:B------:R-:W-:Y:S01]  /*3530*/  ULOP3.LUT UR6, UR16, 0xffff, URZ, 0xc0, !UPT ;  /* 0x0000ffff10067892 */ /* 0x000fe2000f8ec0ff */
[----:B------:R-:W-:Y:S01]  /*3540*/  UMOV UR8, 0xffff ;  /* 0x0000ffff00087882 */ /* 0x000fe20000000000 */
[----:B------:R-:W-:Y:S02]  /*3550*/  UMOV UR5, 0x1 ;  /* 0x0000000100057882 */ /* 0x000fe40000000000 */
[----:B------:R-:W-:-:S04]  /*3560*/  USHF.R.U32.HI UR6, URZ, 0x5, UR6 ;  /* 0x00000005ff067899 */ /* 0x000fc80008011606 */
[----:B------:R-:W-:Y:S02]  /*3570*/  USHF.L.U32 UR8, UR8, UR6, URZ ;  /* 0x0000000608087299 */ /* 0x000fe400080006ff */
[----:B------:R-:W-:-:S04]  /*3580*/  USHF.L.U32 UR5, UR5, UR6, URZ ;  /* 0x0000000605057299 */ /* 0x000fc800080006ff */
[----:B-1----:R-:W-:-:S04]  /*3590*/  LOP3.LUT R0, R0, UR8, RZ, 0xc0, !PT ;  /* 0x0000000800007c12 */ /* 0x002fc8000f8ec0ff */
[----:B------:R-:W-:-:S13]  /*35a0*/  ISETP.NE.AND P0, PT, R0, UR8, PT ;  /* 0x0000000800007c0c */ /* 0x000fda000bf05270 */
[----:B------:R-:W-:Y:S05]  /*35b0*/  @P0 BRA `(.L_x_61) ;  /* 0x0000000000580947 */ /* 0x000fea0003800000 */
[----:B------:R-:W1:Y:S02]  /*35c0*/  LDS R0, [UR4+0x18] ;  /* 0x00001804ff007984 */ /* 0x000e640008000800 */
[----:B-1----:R-:W-:-:S04]  /*35d0*/  LOP3.LUT R0, R0, UR5, RZ, 0xc0, !PT ;  /* 0x0000000500007c12 */ /* 0x002fc8000f8ec0ff */
[----:B------:R-:W-:-:S13]  /*35e0*/  ISETP.NE.AND P0, PT, R0, UR5, PT ;  /* 0x0000000500007c0c */ /* 0x000fda000bf05270 */
[----:B------:R-:W-:Y:S05]  /*35f0*/  @P0 BRA `(.L_x_62) ;  /* 0x00000000003c0947 */ /* 0x000fea0003800000 */
[----:B------:R-:W1:Y:S01]  /*3600*/  S2R R2, SR_LANEID ;  /* 0x0000000000027919 */ /* 0x000e620000000000 */
[----:B------:R-:W-:Y:S01]  /*3610*/  ULOP3.LUT UR8, URZ, UR8, URZ, 0x33, !UPT ;  /* 0x00000008ff087292 */ /* 0x000fe2000f8e33ff */
[----:B------:R-:W-:Y:S01]  /*3620*/  LOP3.LUT R4, RZ, UR5, RZ, 0x33, !PT ;  /* 0x00000005ff047c12 */ /* 0x000fe2000f8e33ff */
[----:B------:R-:W-:Y:S02]  /*3630*/  VOTEU.ANY UR7, UPT, PT ;  /* 0x0000000000077886 */ /* 0x000fe400038e0100 */
[----:B------:R-:W-:Y:S01]  /*3640*/  UFLO.U32 UR7, UR7 ;  /* 0x00000007000772bd */ /* 0x000fe200080e0000 */
[----:B------:R-:W2:Y:S01]  /*3650*/  REDUX UR5, R4 ;  /* 0x00000000040573c4 */ /* 0x000ea20000000000 */
[----:B------:R-:W-:-:S06]  /*3660*/  IMAD.U32 R0, RZ, RZ, UR8 ;  /* 0x00000008ff007e24 */ /* 0x000fcc000f8e00ff */
[----:B------:R4:W-:Y:S01]  /*3670*/  UTCATOMSWS.AND URZ, UR8 ;  /* 0x0000000800ff79e3 */ /* 0x0009e20008000000 */
[----:B------:R-:W3:Y:S01]  /*3680*/  REDUX UR6, R0 ;  /* 0x00000000000673c4 */ /* 0x000ee20000000000 */
[----:B-1----:R-:W-:Y:S01]  /*3690*/  ISETP.EQ.U32.AND P0, PT, R2, UR7, PT ;  /* 0x0000000702007c0c */ /* 0x002fe2000bf02070 */
[----:B--2---:R-:W-:Y:S01]  /*36a0*/  IMAD.U32 R2, RZ, RZ, UR5 ;  /* 0x00000005ff027e24 */ /* 0x004fe2000f8e00ff */
[----:B---3--:R-:W-:-:S11]  /*36b0*/  MOV R3, UR6 ;  /* 0x0000000600037c02 */ /* 0x008fd60008000f00 */
[----:B------:R4:W-:Y:S04]  /*36c0*/  @P0 ATOMS.AND RZ, [UR4+0x14], R3 ;  /* 0x00001403ffff098c */ /* 0x0009e8000a800004 */
[----:B------:R4:W-:Y:S01]  /*36d0*/  @P0 ATOMS.AND RZ, [UR4+0x18], R2 ;  /* 0x00001802ffff098c */ /* 0x0009e2000a800004 */
[----:B------:R-:W-:Y:S05]  /*36e0*/  BRA `(.L_x_63) ;  /* 0x0000000000147947 */ /* 0x000fea0003800000 */
.L_x_62:
[----:B------:R-:W-:Y:S02]  /*36f0*/  MOV R2, 0x3710 ;  /* 0x0000371000027802 */ /* 0x000fe40000000f00 */
[----:B---3-5:R-:W-:Y:S05]  /*3700*/  CALL.REL.NOINC `($__internal_0_$__cuda_sm10x_tcgen05_guardrail_trap_col_being_dealloced_not_returned_by_alloc) ;  /* 0x0000007c00d07944 */ /* 0x028fea0003c00000 */
[----:B------:R-:W-:Y:S05]  /*3710*/  BRA `(.L_x_63) ;  /* 0x0000000000087947 */ /* 0x000fea0003800000 */
.L_x_61:
[----:B------:R-:W-:Y:S02]  /*3720*/  MOV R2, 0x3740 ;  /* 0x0000374000027802 */ /* 0x000fe40000000f00 */
[----:B---3-5:R-:W-:Y:S05]  /*3730*/  CALL.REL.NOINC `($__internal_2_$__cuda_sm10x_tcgen05_guardrail_trap_unallocated_columns_being_dealloced) ;  /* 0x0000007c00dc7944 */ /* 0x028fea0003c00000 */
.L_x_63:
[----:B------:R-:W-:Y:S01]  /*3740*/  NOP ;  /* 0x0000000000007918 */ /* 0x000fe20000000000 */
[----:B----4-:R-:W-:Y:S05]  /*3750*/  EXIT ;  /* 0x000000000000794d */ /* 0x010fea0003800000 */
.L_x_47:
[----:B------:R-:W-:-:S09]  /*3760*/  UISETP.NE.OR UP2, UPT, UR8, 0x3, !UP2 ;  /* 0x000000030800788c */ /* 0x000fd2000d745670 */
[----:B------:R-:W-:Y:S05]  /*3770*/  BRA.U UP2, `(.L_x_64) ;  /* 0x0000001102147547 */ /* 0x000fea000b800000 */
[----:B------:R-:W1:Y:S01]  /*3780*/  LDC R0, c[0x0][0xb30] ;  /* 0x0002cc00ff007b82 */ /* 0x000e620000000800 */
[----:B------:R-:W2:Y:S01]  /*3790*/  LDCU.64 UR8, c[0x0][0x888] ;  /* 0x00011100ff0877ac */ /* 0x000ea20008000a00 */
[----:B------:R-:W-:Y:S02]  /*37a0*/  HFMA2 R29, -RZ, RZ, 0, 0 ;  /* 0x00000000ff1d7431 */ /* 0x000fe400000001ff */
[----:B------:R-:W-:Y:S01]  /*37b0*/  IMAD.MOV.U32 R31, RZ, RZ, 0x1 ;  /* 0x00000001ff1f7424 */ /* 0x000fe200078e00ff */
[----:B------:R-:W-:Y:S01]  /*37c0*/  MOV R23, 0x4000 ;  /* 0x0000400000177802 */ /* 0x000fe20000000f00 */
[----:B------:R-:W4:Y:S01]  /*37d0*/  LDCU.64 UR4, c[0x0][0x890] ;  /* 0x00011200ff0477ac */ /* 0x000f220008000a00 */
[----:B------:R-:W-:Y:S01]  /*37e0*/  IMAD.MOV.U32 R30, RZ, RZ, RZ ;  /* 0x000000ffff1e7224 */ /* 0x000fe200078e00ff */
[----:B------:R-:W3:Y:S01]  /*37f0*/  LDC R19, c[0x0][0x370] ;  /* 0x0000dc00ff137b82 */ /* 0x000ee20000000800 */
[----:B------:R-:W-:Y:S01]  /*3800*/  UMOV UR7, 0x400 ;  /* 0x0000040000077882 */ /* 0x000fe20000000000 */
[----:B------:R-:W-:-:S02]  /*3810*/  UPLOP3.LUT UP1, UPT, UPT, UPT, UPT, 0x40, 0x4 ;  /* 0x000000000004789c */ /* 0x000fc40003f2e870 */
[----:B------:R-:W-:-:S04]  /*3820*/  ULEA UR7, UR37, UR7, 0x18 ;  /* 0x0000000725077291 */ /* 0x000fc8000f8ec0ff */
[----:B------:R-:W3:Y:S01]  /*3830*/  LDC R2, c[0x0][0xb0c] ;  /* 0x0002c300ff027b82 */ /* 0x000ee20000000800 */
[----:B------:R-:W-:Y:S02]  /*3840*/  UIADD3 UR13, UPT, UPT, UR7, 0x48, URZ ;  /* 0x00000048070d7890 */ /* 0x000fe4000fffe0ff */
[----:B--2---:R-:W-:Y:S02]  /*3850*/  UISETP.NE.U32.AND UP2, UPT, UR8, URZ, UPT ;  /* 0x000000ff0800728c */ /* 0x004fe4000bf45070 */
[----:B------:R-:W-:Y:S02]  /*3860*/  UIADD3 UR33, UPT, UPT, UR7, 0x30, URZ ;  /* 0x0000003007217890 */ /* 0x000fe4000fffe0ff */
[----:B----4-:R-:W-:Y:S01]  /*3870*/  UISETP.NE.U32.AND UP3, UPT, UR4, URZ, UPT ;  /* 0x000000ff0400728c */ /* 0x010fe2000bf65070 */
[----:B------:R-:W2:Y:S01]  /*3880*/  LDC R18, c[0x0][0xb20] ;  /* 0x0002c800ff127b82 */ /* 0x000ea20000000800 */
[----:B-1----:R-:W-:Y:S01]  /*3890*/  ISETP.NE.AND P1, PT, R0, 0x1, PT ;  /* 0x000000010000780c */ /* 0x002fe20003f25270 */
[----:B------:R-:W-:-:S02]  /*38a0*/  UISETP.NE.AND.EX UP2, UPT, UR9, URZ, UPT, UP2 ;  /* 0x000000ff0900728c */ /* 0x000fc4000bf45320 */
[----:B------:R-:W-:Y:S02]  /*38b0*/  UIADD3 UR25, UPT, UPT, UR7, 0x38, URZ ;  /* 0x0000003807197890 */ /* 0x000fe4000fffe0ff */
[----:B------:R-:W-:Y:S02]  /*38c0*/  UIADD3 UR17, UPT, UPT, UR7, 0x40, URZ ;  /* 0x0000004007117890 */ /* 0x000fe4000fffe0ff */
[----:B------:R-:W1:Y:S01]  /*38d0*/  LDC.64 R32, c[0x0][0x348] ;  /* 0x0000d200ff207b82 */ /* 0x000e620000000a00 */
[----:B------:R-:W-:Y:S02]  /*38e0*/  UPRMT UR13, UR37, 0x654, UR13 ;  /* 0x00000654250d7896 */ /* 0x000fe4000800000d */
[----:B------:R-:W-:-:S05]  /*38f0*/  UISETP.NE.AND.EX UP3, UPT, UR5, URZ, UPT, UP3 ;  /* 0x000000ff0500728c */ /* 0x000fca000bf65330 */
[----:B------:R-:W4:Y:S08]  /*3900*/  LDC.64 R16, c[0x0][0xb10] ;  /* 0x0002c400ff107b82 */ /* 0x000f300000000a00 */
[----:B------:R-:W1:Y:S08]  /*3910*/  LDC.64 R6, c[0x0][0xb18] ;  /* 0x0002c600ff067b82 */ /* 0x000e700000000a00 */
[----:B------:R-:W1:Y:S08]  /*3920*/  LDC.64 R4, c[0x0][0xb28] ;  /* 0x0002ca00ff047b82 */ /* 0x000e700000000a00 */
[----:B--23--:R-:W1:Y:S02]  /*3930*/  LDC R22, c[0x0][0x374] ;  /* 0x0000dd00ff167b82 */ /* 0x00ce640000000800 */
.L_x_75:
[C---:B------:R-:W-:Y:S02]  /*3940*/  LEA R0, R30.reuse, UR7, 0x3 ;  /* 0x000000071e007c11 */ /* 0x040fe4000f8e18ff */
[----:B------:R-:W-:Y:S02]  /*3950*/  SHF.L.U32 R3, R29, 0x1f, RZ ;  /* 0x0000001f1d037819 */ /* 0x000fe400000006ff */
[----:B------:R-:W-:Y:S02]  /*3960*/  LEA R24, R30, UR7, 0x4 ;  /* 0x000000071e187c11 */ /* 0x000fe4000f8e20ff */
[----:B--2---:R-:W2:Y:S02]  /*3970*/  SYNCS.PHASECHK.TRANS64.TRYWAIT P0, [R0+URZ+0x80], R3 ;  /* 0x00008003000075a7 */ /* 0x004ea400080011ff */
[----:B--2---:R-:W-:Y:S05]  /*3980*/  @!P0 BRA `(.L_x_65) ;  /* 0x0000007400e08947 */ /* 0x004fea0003800000 */
.L_x_149:
[----:B------:R-:W-:Y:S01]  /*3990*/  ISETP.GE.AND P0, PT, R72, 0x1, PT ;  /* 0x000000014800780c */ /* 0x000fe20003f06270 */
[----:B------:R-:W3:Y:S01]  /*39a0*/  LDS.128 R24, [R24+0xf0] ;  /* 0x0000f00018187984 */ /* 0x000ee20000000c00 */
[----:B--2---:R-:W-:Y:S01]  /*39b0*/  VIADD R0, R0, 0x90 ;  /* 0x0000009000007836 */ /* 0x004fe20000000000 */
[----:B------:R-:W-:Y:S01]  /*39c0*/  @!PT LDS RZ, [RZ] ;  /* 0x00000000fffff984 */ /* 0x000fe20000000800 */
[----:B------:R-:W-:Y:S01]  /*39d0*/  @!PT LDS RZ, [RZ] ;  /* 0x00000000fffff984 */ /* 0x000fe20000000800 */
[----:B------:R-:W-:Y:S01]  /*39e0*/  @!PT LDS RZ, [RZ] ;  /* 0x00000000fffff984 */ /* 0x000fe20000000800 */
[----:B------:R-:W-:Y:S01]  /*39f0*/  @!PT LDS RZ, [RZ] ;  /* 0x00000000fffff984 */ /* 0x000fe20000000800 */
[----:B------:R2:W-:Y:S06]  /*3a00*/  MEMBAR.ALL.CTA ;  /* 0x0000000000007992 */ /* 0x0005ec0000008000 */
[----:B--2---:R-:W2:Y:S01]  /*3a10*/  FENCE.VIEW.ASYNC.S ;  /* 0x00000000000073c6 */ /* 0x004ea20000000000 */
[----:B------:R-:W-:Y:S04]  /*3a20*/  PRMT R0, RZ, 0x654, R0 ;  /* 0x00000654ff007816 */ /* 0x000fe80000000000 */
[----:B--2---:R2:W-:Y:S01]  /*3a30*/  SYNCS.ARRIVE.TRANS64.RED.A1T0 RZ, [R0+URZ], RZ ;  /* 0x000000ff00ff79a7 */ /* 0x0045e200081004ff */
[----:B---3--:R-:W-:Y:S11]  /*3a40*/  LOP3.LUT P3, RZ, R26, 0x1, RZ, 0xc0, !PT ;  /* 0x000000011aff7812 */ /* 0x008ff6000786c0ff */
[----:B------:R-:W-:Y:S02]  /*3a50*/  @!UPT UIADD3 URZ, UPT, UPT, URZ, URZ, URZ ;  /* 0x000000fffffff290 */ /* 0x000fe4000fffe0ff */
[----:B------:R-:W-:Y:S02]  /*3a60*/  @P3 MOV R13, R24 ;  /* 0x00000018000d3202 */ /* 0x000fe40000000f00 */
[----:B------:R-:W-:Y:S01]  /*3a70*/  @P3 LOP3.LUT R8, R25, 0xffff, RZ, 0xc0, !PT ;  /* 0x0000ffff19083812 */ /* 0x000fe200078ec0ff */
[----:B--2---:R-:W-:Y:S06]  /*3a80*/  @!P0 BRA `(.L_x_66) ;  /* 0x0000000000a48947 */ /* 0x004fec0003800000 */
[----:B-1----:R-:W-:Y:S01]  /*3a90*/  IMAD.HI.U32 R35, R22, R7, RZ ;  /* 0x0000000716237227 */ /* 0x002fe200078e00ff */
[----:B------:R-:W-:Y:S02]  /*3aa0*/  ISETP.NE.AND P0, PT, R6, 0x1, PT ;  /* 0x000000010600780c */ /* 0x000fe40003f05270 */
[----:B------:R-:W-:Y:S01]  /*3ab0*/  ISETP.NE.AND P2, PT, R72, 0x1, PT ;  /* 0x000000014800780c */ /* 0x000fe20003f45270 */
[----:B----4-:R-:W-:Y:S01]  /*3ac0*/  IMAD.HI.U32 R34, R19, R16, RZ ;  /* 0x0000001013227227 */ /* 0x010fe200078e00ff */
[----:B------:R-:W-:Y:S02]  /*3ad0*/  SHF.R.U32.HI R35, RZ, R18, R35 ;  /* 0x00000012ff237219 */ /* 0x000fe40000011623 */
[----:B------:R-:W-:Y:S01]  /*3ae0*/  ISETP.NE.AND P4, PT, R2, 0x1, PT ;  /* 0x000000010200780c */ /* 0x000fe20003f85270 */
[----:B------:R-:W-:Y:S01]  /*3af0*/  IMAD.HI.U32 R36, R13, R16, RZ ;  /* 0x000000100d247227 */ /* 0x000fe200078e00ff */
[----:B------:R-:W-:Y:S02]  /*3b00*/  SHF.R.U32.HI R34, RZ, R17, R34 ;  /* 0x00000011ff227219 */ /* 0x000fe40000011622 */
[----:B------:R-:W-:Y:S01]  /*3b10*/  SEL R3, R22, R35, !P0 ;  /* 0x0000002316037207 */ /* 0x000fe20004000000 */
[C---:B------:R-:W-:Y:S01]  /*3b20*/  IMAD.HI.U32 R35, R8.reuse, R7, RZ ;  /* 0x0000000708237227 */ /* 0x040fe200078e00ff */
[----:B------:R-:W-:Y:S02]  /*3b30*/  SEL R11, R19, R34, !P4 ;  /* 0x00000022130b7207 */ /* 0x000fe40006000000 */
[----:B------:R-:W-:Y:S01]  /*3b40*/  SHF.R.U32.HI R36, RZ, R17, R36 ;  /* 0x00000011ff247219 */ /* 0x000fe20000011624 */
[----:B------:R-:W-:Y:S01]  /*3b50*/  IMAD.HI.U32 R38, R3, R4, RZ ;  /* 0x0000000403267227 */ /* 0x000fe200078e00ff */
[----:B------:R-:W-:Y:S03]  /*3b60*/  SHF.R.U32.HI R35, RZ, R18, R35 ;  /* 0x00000012ff237219 */ /* 0x000fe60000011623 */
[----:B------:R-:W-:Y:S01]  /*3b70*/  IMAD.HI.U32 R34, R11, R4, RZ ;  /* 0x000000040b227227 */ /* 0x000fe200078e00ff */
[----:B------:R-:W-:Y:S02]  /*3b80*/  @P2 SHF.R.U32.HI R3, RZ, R5, R38 ;  /* 0x00000005ff032219 */ /* 0x000fe40000011626 */
[----:B------:R-:W-:Y:S02]  /*3b90*/  SEL R9, R8, R35, !P0 ;  /* 0x0000002308097207 */ /* 0x000fe40004000000 */
[----:B------:R-:W-:Y:S01]  /*3ba0*/  @P2 SHF.R.U32.HI R11, RZ, R5, R34 ;  /* 0x00000005ff0b2219 */ /* 0x000fe20000011622 */
[C---:B------:R-:W-:Y:S01]  /*3bb0*/  IMAD R10, R72.reuse, R3, RZ ;  /* 0x00000003480a7224 */ /* 0x040fe200078e02ff */
[----:B------:R-:W-:Y:S01]  /*3bc0*/  SEL R3, R13, R36, !P4 ;  /* 0x000000240d037207 */ /* 0x000fe20006000000 */
[C---:B------:R-:W-:Y:S03]  /*3bd0*/  IMAD.HI.U32 R14, R9.reuse, R4, RZ ;  /* 0x00000004090e7227 */ /* 0x040fe600078e00ff */
[----:B------:R-:W-:Y:S01]  /*3be0*/  ISETP.GE.AND P0, PT, R9, R10, PT ;  /* 0x0000000a0900720c */ /* 0x000fe20003f06270 */
[C---:B------:R-:W-:Y:S01]  /*3bf0*/  IMAD R12, R72.reuse, R11, RZ ;  /* 0x0000000b480c7224 */ /* 0x040fe200078e02ff */
[-C--:B------:R-:W-:Y:S04]  /*3c00*/  SHF.R.U32.HI R14, RZ, R5.reuse, R14 ;  /* 0x00000005ff0e7219 */ /* 0x080fe8000001160e */
[----:B------:R-:W-:Y:S02]  /*3c10*/  ISETP.GE.OR P0, PT, R3, R12, P0 ;  /* 0x0000000c0300720c */ /* 0x000fe40000706670 */
[----:B------:R-:W-:Y:S05]  /*3c20*/  SEL R15, R9, R14, !P2 ;  /* 0x0000000e090f7207 */ /* 0x000fea0005000000 */
[----:B------:R-:W-:Y:S04]  /*3c30*/  IMAD.MOV R14, RZ, RZ, -R15 ;  /* 0x000000ffff0e7224 */ /* 0x000fe800078e0a0f */
[----:B------:R-:W-:Y:S02]  /*3c40*/  IMAD R14, R72, R14, R9 ;  /* 0x0000000e480e7224 */ /* 0x000fe400078e0209 */
[C---:B------:R-:W-:Y:S05]  /*3c50*/  @!P0 IMAD.HI.U32 R10, R3.reuse, R4, RZ ;  /* 0x00000004030a8227 */ /* 0x040fea00078e00ff */
[----:B------:R-:W-:Y:S04]  /*3c60*/  @!P0 SHF.R.U32.HI R10, RZ, R5, R10 ;  /* 0x00000005ff0a8219 */ /* 0x000fe8000001160a */
[----:B------:R-:W-:Y:S01]  /*3c70*/  @!P0 SEL R0, R3, R10, !P2 ;  /* 0x0000000a03008207 */ /* 0x000fe20005000000 */
[----:B------:R-:W-:Y:S03]  /*3c80*/  IMAD.MOV R10, RZ, RZ, -R3 ;  /* 0x000000ffff0a7224 */ /* 0x000fe600078e0a03 */
[----:B------:R-:W-:Y:S01]  /*3c90*/  @!P0 IADD3 R15, PT, PT, R15, -R0, RZ ;  /* 0x800000000f0f8210 */ /* 0x000fe20007ffe0ff */
[----:B------:R-:W-:Y:S01]  /*3ca0*/  @!P0 IMAD R0, R11, R14, R0 ;  /* 0x0000000e0b008224 */ /* 0x000fe200078e0200 */
[----:B------:R-:W-:Y:S01]  /*3cb0*/  IADD3 R11, PT, PT, -R9, RZ, RZ ;  /* 0x000000ff090b7210 */ /* 0x000fe20007ffe1ff */
[----:B------:R-:W-:Y:S02]  /*3cc0*/  IMAD R13, R2, R10, R13 ;  /* 0x0000000a020d7224 */ /* 0x000fe400078e020d */
[----:B------:R-:W-:Y:S02]  /*3cd0*/  @!P0 IMAD R9, R15, R72, R3 ;  /* 0x000000480f098224 */ /* 0x000fe400078e0203 */
[----:B------:R-:W-:Y:S02]  /*3ce0*/  @!P0 IMAD.MOV.U32 R3, RZ, RZ, R0 ;  /* 0x000000ffff038224 */ /* 0x000fe400078e0000 */
[----:B------:R-:W-:Y:S02]  /*3cf0*/  IMAD R8, R6, R11, R8 ;  /* 0x0000000b06087224 */ /* 0x000fe400078e0208 */
[----:B------:R-:W-:Y:S02]  /*3d00*/  IMAD R13, R3, R2, R13 ;  /* 0x00000002030d7224 */ /* 0x000fe400078e020d */
[----:B------:R-:W-:Y:S02]  /*3d10*/  IMAD R8, R9, R6, R8 ;  /* 0x0000000609087224 */ /* 0x000fe400078e0208 */
.L_x_66:
[----:B------:R-:W-:Y:S05]  /*3d20*/  BRA.U UP1, `(.L_x_67) ;  /* 0x0000000101107547 */ /* 0x000fea000b800000 */
[----:B------:R-:W-:Y:S04]  /*3d30*/  MOV R0, UR6 ;  /* 0x0000000600007c02 */ /* 0x000fe80008000f00 */
[----:B------:R-:W-:Y:S04]  /*3d40*/  SHF.L.U32 R3, R0, 0x1f, RZ ;  /* 0x0000001f00037819 */ /* 0x000fe800000006ff */
[----:B------:R-:W2:Y:S02]  /*3d50*/  SYNCS.PHASECHK.TRANS64.TRYWAIT P0, [UR7+0x78], R3 ;  /* 0x00007803ff0075a7 */ /* 0x000ea40008001107 */
[----:B--2---:R-:W-:Y:S05]  /*3d60*/  @!P0 BRA `(.L_x_68) ;  /* 0x0000007000fc8947 */ /* 0x004fea0003800000 */
.L_x_67:
[----:B------:R-:W-:Y:S02]  /*3d70*/  R2UR UR35, R21 ;  /* 0x00000000152372ca */ /* 0x000fe400000e0000 */
[----:B------:R-:W-:Y:S02]  /*3d80*/  R2UR UR34, R20 ;  /* 0x00000000142272ca */ /* 0x000fe400000e0000 */
[----:B------:R-:W-:Y:S02]  /*3d90*/  ISETP.NE.U32.AND P2, PT, RZ, UR4, PT ;  /* 0x00000004ff007c0c */ /* 0x000fe4000bf45070 */
[----:B------:R-:W-:Y:S02]  /*3da0*/  SHF.L.U32 R12, R31, 0x1f, RZ ;  /* 0x0000001f1f0c7819 */ /* 0x000fe400000006ff */
[----:B------:R-:W-:Y:S05]  /*3db0*/  ISETP.NE.AND.EX P2, PT, RZ, UR5, PT, P2 ;  /* 0x00000005ff007c0c */ /* 0x000fea000bf45320 */
[----:B------:R-:W-:Y:S02]  /*3dc0*/  USHF.L.U32 UR35, UR35, 0x7, URZ ;  /* 0x0000000723237899 */ /* 0x000fe400080006ff */
[----:B------:R-:W-:Y:S01]  /*3dd0*/  USHF.L.U32 UR34, UR34, 0x8, URZ ;  /* 0x0000000822227899 */ /* 0x000fe200080006ff */
[----:B------:R-:W-:Y:S11]  /*3de0*/  BRA.U !UP3, `(.L_x_69) ;  /* 0x000000010b347547 */ /* 0x000ff6000b800000 */
[----:B------:R-:W-:Y:S01]  /*3df0*/  UPLOP3.LUT UP0, UPT, UPT, UPT, UP2, 0x80, 0x8 ;  /* 0x000000000008789c */ /* 0x000fe20003f0f020 */
[----:B--2---:R-:W-:Y:S02]  /*3e00*/  HFMA2 R0, -RZ, RZ, 0, 5.9604644775390625e-08 ;  /* 0x00000001ff007431 */ /* 0x004fe400000001ff */
[----:B------:R-:W-:Y:S03]  /*3e10*/  IMAD.MOV.U32 R155, RZ, RZ, 0x1 ;  /* 0x00000001ff9b7424 */ /* 0x000fe600078e00ff */
[----:B------:R-:W-:Y:S05]  /*3e20*/  PLOP3.LUT P0, PT, PT, PT, UP0, 0x80, 0x8 ;  /* 0x000000000008781c */ /* 0x000fea0003f0f008 */
[----:B------:R-:W2:Y:S01]  /*3e30*/  @UP0 LDCU.64 UR10, c[0x0][0x888] ;  /* 0x00011100ff0a07ac */ /* 0x000ea20008000a00 */
[----:B------:R-:W-:Y:S07]  /*3e40*/  @UP0 UIMAD UR8, UR36, UR4, URZ ;  /* 0x00000004240802a4 */ /* 0x000fee000f8e02ff */
[----:B------:R-:W-:Y:S01]  /*3e50*/  @!P0 PRMT R155, R0, 0x7610, R155 ;  /* 0x00007610009b8816 */ /* 0x000fe2000000009b */
[----:B--2---:R-:W-:Y:S03]  /*3e60*/  @UP0 UIMAD.WIDE UR10, UR8, 0x4, UR10 ;  /* 0x00000004080a08a5 */ /* 0x004fe6000f8e020a */
[----:B------:R-:W2:Y:S03]  /*3e70*/  @!UP0 LDCU UR8, c[0x0][0x880] ;  /* 0x00011000ff0887ac */ /* 0x000ea60008000800 */
[----:B------:R-:W-:Y:S01]  /*3e80*/  IMAD.U32 R10, RZ, RZ, UR10 ;  /* 0x0000000aff0a7e24 */ /* 0x000fe2000f8e00ff */
[----:B------:R-:W-:Y:S05]  /*3e90*/  MOV R11, UR11 ;  /* 0x0000000b000b7c02 */ /* 0x000fea0008000f00 */
[----:B-----5:R3:W5:Y:S02]  /*3ea0*/  @P0 LDG.E R81, desc[UR46][R10.64] ;  /* 0x0000002e0a510981 */ /* 0x020764000c1e1900 */
[----:B--23--:R-:W-:Y:S07]  /*3eb0*/  @!P0 IMAD.U32 R81, RZ, RZ, UR8 ;  /* 0x00000008ff518e24 */ /* 0x00cfee000f8e00ff */
.L_x_69:
[----:B-----5:R-:W-:Y:S01]  /*3ec0*/  @!P2 FSETP.EQ.AND P0, PT, R81, RZ, PT ;  /* 0x000000ff5100a20b */ /* 0x020fe20003f02000 */
[----:B------:R-:W-:Y:S01]  /*3ed0*/  @!UPT UIADD3 URZ, UPT, UPT, URZ, URZ, URZ ;  /* 0x000000fffffff290 */ /* 0x000fe2000fffe0ff */
[----:B------:R-:W-:Y:S11]  /*3ee0*/  @!P2 BRA `(.L_x_70) ;  /* 0x000000000014a947 */ /* 0x000ff60003800000 */
[----:B------:R-:W-:Y:S02]  /*3ef0*/  LOP3.LUT P2, RZ, R155, 0xff, RZ, 0xc0, !PT ;  /* 0x000000ff9bff7812 */ /* 0x000fe4000784c0ff */
[----:B------:R-:W-:Y:S04]  /*3f00*/  PLOP3.LUT P0, PT, PT, PT, UP0, 0x80, 0x8 ;  /* 0x000000000008781c */ /* 0x000fe80003f0f008 */
[----:B------:R-:W-:Y:S07]  /*3f10*/  PLOP3.LUT P0, PT, P0, PT, PT, 0x8, 0x80 ;  /* 0x000000000080781c */ /* 0x000fee000070e170 */
[----:B------:R-:W-:Y:S11]  /*3f20*/  @P2 FSETP.EQ.AND P0, PT, R81, RZ, PT ;  /* 0x000000ff5100220b */ /* 0x000ff60003f02000 */
[----:B------:R-:W-:Y:S02]  /*3f30*/  @!UPT UIADD3 URZ, UPT, UPT, URZ, URZ, URZ ;  /* 0x000000fffffff290 */ /* 0x000fe4000fffe0ff */
.L_x_70:
[----:B------:R-:W3:Y:S01]  /*3f40*/  SYNCS.PHASECHK.TRANS64.TRYWAIT P2, [UR7+0x50], R12 ;  /* 0x0000500cff0075a7 */ /* 0x000ee20008041107 */
[----:B------:R-:W-:Y:S04]  /*3f50*/  ELECT P4, URZ, PT ;  /* 0x0000000000ff782f */ /* 0x000fe80003880000 */
[----:B------:R-:W-:Y:S11]  /*3f60*/  PLOP3.LUT P4, PT, P0, P4, PT, 0xf2, 0x2f ;  /* 0x00000000002f781c */ /* 0x000ff60000789e72 */
[----:B------:R-:W-:Y:S02]  /*3f70*/  @!UPT UIADD3 URZ, UPT, UPT, URZ, URZ, URZ ;  /* 0x000000fffffff290 */ /* 0x000fe4000fffe0ff */
[----:B-1----:R-:W-:Y:S05]  /*3f80*/  @!P4 IADD3 R9, P0, PT, R32, 0x580, RZ ;  /* 0x000005802009c810 */ /* 0x002fea0007f1e0ff */
[----:B--2---:R-:W-:Y:S01]  /*3f90*/  @!P4 IMAD.X R0, RZ, RZ, R33, P0 ;  /* 0x000000ffff00c224 */ /* 0x004fe200000e0621 */
[----:B---3--:R-:W-:Y:S07]  /*3fa0*/  @!P2 BRA `(.L_x_71) ;  /* 0x000000700084a947 */ /* 0x008fee0003800000 */
.L_x_152:
[----:B------:R-:W-:Y:S01]  /*3fb0*/  @!P4 R2UR UR8, R0 ;  /* 0x000000000008c2ca */ /* 0x000fe200000e0000 */
[----:B------:R-:W-:Y:S01]  /*3fc0*/  VOTEU.ALL UP1, P4 ;  /* 0x0000000000ff7886 */ /* 0x000fe20002020000 */
[----:B------:R-:W-:Y:S01]  /*3fd0*/  @!P4 R2UR UR9, R9 ;  /* 0x000000000909c2ca */ /* 0x000fe200000e0000 */
[----:B------:R-:W-:Y:S01]  /*3fe0*/  @!P4 IMAD.MOV.U32 R0, RZ, RZ, 0x4000 ;  /* 0x00004000ff00c424 */ /* 0x000fe200078e00ff */
[----:B------:R-:W-:Y:S01]  /*3ff0*/  UMOV UR10, 0x0 ;  /* 0x00000000000a7882 */ /* 0x000fe20000000000 */
[----:B------:R-:W-:Y:S01]  /*4000*/  UMOV UR11, 0x10000000 ;  /* 0x10000000000b7882 */ /* 0x000fe20000000000 */
[----:B------:R-:W-:Y:S01]  /*4010*/  @!UP1 UIADD3 UR32, UPT, UPT, UR7, 0x400, URZ ;  /* 0x0000040007209890 */ /* 0x000fe2000fffe0ff */
[----:B------:R-:W-:Y:S01]  /*4020*/  @!P4 IADD3 R9, P0, PT, R32, 0x580, RZ ;  /* 0x000005802009c810 */ /* 0x000fe20007f1e0ff */
[----:B------:R-:W-:Y:S05]  /*4030*/  VOTEU.ALL UP1, P4 ;  /* 0x0000000000ff7886 */ /* 0x000fea0002020000 */
[----:B------:R-:W-:Y:S01]  /*4040*/  IMAD.U32 R11, RZ, RZ, UR8 ;  /* 0x00000008ff0b7e24 */ /* 0x000fe2000f8e00ff */
[----:B------:R-:W-:Y:S01]  /*4050*/  UPRMT UR8, UR37, 0x654, UR33 ;  /* 0x0000065425087896 */ /* 0x000fe20008000021 */
[----:B------:R-:W-:Y:S03]  /*4060*/  IMAD.U32 R10, RZ, RZ, UR9 ;  /* 0x00000009ff0a7e24 */ /* 0x000fe6000f8e00ff */
[----:B------:R-:W-:Y:S02]  /*4070*/  @!P4 R2UR UR15, R11 ;  /* 0x000000000b0fc2ca */ /* 0x000fe400000e0000 */
[----:B------:R-:W-:Y:S11]  /*4080*/  @!P4 R2UR UR14, R10 ;  /* 0x000000000a0ec2ca */ /* 0x000ff600000e0000 */
[----:B------:R-:W-:Y:S02]  /*4090*/  @!UPT UIADD3 URZ, UPT, UPT, URZ, URZ, URZ ;  /* 0x000000fffffff290 */ /* 0x000fe4000fffe0ff */
[----:B------:R2:W-:Y:S01]  /*40a0*/  @!UP1 UTMALDG.3D [UR32], [UR14], desc[UR10] ;  /* 0x00000a200e0095b4 */ /* 0x0005e20008011000 */
[----:B------:R3:W-:Y:S01]  /*40b0*/  @!P4 SYNCS.ARRIVE.TRANS64.RED.A0TR RZ, [UR7+0x30], R0 ;  /* 0x00003000ffffc9a7 */ /* 0x0007e20008300407 */
[----:B------:R-:W-:Y:S01]  /*40c0*/  SYNCS.ARRIVE.TRANS64.RED.A1T0 RZ, [UR8], RZ ;  /* 0x000000ffffff79a7 */ /* 0x000fe20008100408 */
[----:B---3--:R-:W-:Y:S01]  /*40d0*/  @!P4 IMAD.X R0, RZ, RZ, R33, P0 ;  /* 0x000000ffff00c224 */ /* 0x008fe200000e0621 */
[----:B------:R-:W3:Y:S02]  /*40e0*/  SYNCS.PHASECHK.TRANS64.TRYWAIT P2, [UR7+0x58], R12 ;  /* 0x0000580cff0075a7 */ /* 0x000ee40008041107 */
[----:B--23--:R-:W-:Y:S05]  /*40f0*/  @!P2 BRA `(.L_x_72) ;  /* 0x000000700048a947 */ /* 0x00cfea0003800000 */
.L_x_154:
        /* <DEDUP_REMOVED lines=8> */
[----:B------:R-:W-:Y:S01]  /*4180*/  @!UP1 UIADD3 UR24, UPT, UPT, UR7, 0x4400, URZ ;  /* 0x0000440007189890 */ /* 0x000fe2000fffe0ff */
[----:B------:R-:W-:Y:S01]  /*4190*/  VOTEU.ALL UP1, P4 ;  /* 0x0000000000ff7886 */ /* 0x000fe20002020000 */
[----:B------:R-:W-:Y:S01]  /*41a0*/  UMOV UR27, UR35 ;  /* 0x00000023001b7c82 */ /* 0x000fe20008000000 */
[----:B------:R-:W-:Y:S02]  /*41b0*/  UMOV UR28, UR36 ;  /* 0x00000024001c7c82 */ /* 0x000fe40008000000 */
[----:B------:R-:W-:Y:S01]  /*41c0*/  IMAD.U32 R11, RZ, RZ, UR8 ;  /* 0x00000008ff0b7e24 */ /* 0x000fe2000f8e00ff */
[----:B------:R-:W-:Y:S01]  /*41d0*/  UPRMT UR8, UR37, 0x654, UR25 ;  /* 0x0000065425087896 */ /* 0x000fe20008000019 */
[----:B------:R-:W-:Y:S02]  /*41e0*/  IMAD.U32 R10, RZ, RZ, UR9 ;  /* 0x00000009ff0a7e24 */ /* 0x000fe4000f8e00ff */
[----:B------:R-:W-:Y:S01]  /*41f0*/  @!P4 IMAD.X R20, RZ, RZ, R33, P0 ;  /* 0x000000ffff14c224 */ /* 0x000fe200000e0621 */
[----:B------:R-:W-:Y:S02]  /*4200*/  @!P4 R2UR UR15, R11 ;  /* 0x000000000b0fc2ca */ /* 0x000fe400000e0000 */
[----:B------:R-:W-:Y:S11]  /*4210*/  @!P4 R2UR UR14, R10 ;  /* 0x000000000a0ec2ca */ /* 0x000ff600000e0000 */
[----:B------:R-:W-:Y:S02]  /*4220*/  @!UPT UIADD3 URZ, UPT, UPT, URZ, URZ, URZ ;  /* 0x000000fffffff290 */ /* 0x000fe4000fffe0ff */
[----:B------:R2:W-:Y:S01]  /*4230*/  @!UP1 UTMALDG.3D [UR24], [UR14], desc[UR10] ;  /* 0x00000a180e0095b4 */ /* 0x0005e20008011000 */
[----:B------:R2:W-:Y:S01]  /*4240*/  @!P4 SYNCS.ARRIVE.TRANS64.RED.A0TR RZ, [UR7+0x38], R0 ;  /* 0x00003800ffffc9a7 */ /* 0x0005e20008300407 */
[----:B------:R-:W-:Y:S01]  /*4250*/  SYNCS.ARRIVE.TRANS64.RED.A1T0 RZ, [UR8], RZ ;  /* 0x000000ffffff79a7 */ /* 0x000fe20008100408 */
[----:B------:R-:W3:Y:S02]  /*4260*/  SYNCS.PHASECHK.TRANS64.TRYWAIT P2, [UR7+0x60], R12 ;  /* 0x0000600cff0075a7 */ /* 0x000ee40008041107 */
[----:B--23--:R-:W-:Y:S05]  /*4270*/  @!P2 BRA `(.L_x_73) ;  /* 0x000000700000a947 */ /* 0x00cfea0003800000 */
.L_x_156:
[----:B------:R-:W2:Y:S01]  /*4280*/  LDC.64 R14, c[0x0][0xb10] ;  /* 0x0002c400ff0e7b82 */ /* 0x000ea20000000a00 */
[----:B------:R-:W-:Y:S01]  /*4290*/  @!P4 R2UR UR8, R20 ;  /* 0x000000001408c2ca */ /* 0x000fe200000e0000 */
[----:B------:R-:W-:Y:S01]  /*42a0*/  VOTEU.ALL UP1, P4 ;  /* 0x0000000000ff7886 */ /* 0x000fe20002020000 */
[----:B------:R-:W-:Y:S01]  /*42b0*/  @!P4 R2UR UR9, R21 ;  /* 0x000000001509c2ca */ /* 0x000fe200000e0000 */
[----:B------:R-:W-:Y:S01]  /*42c0*/  UMOV UR10, 0x0 ;  /* 0x00000000000a7882 */ /* 0x000fe20000000000 */
[----:B------:R-:W-:Y:S03]  /*42d0*/  UMOV UR11, 0x10000000 ;  /* 0x10000000000b7882 */ /* 0x000fe60000000000 */
[----:B------:R-:W3:Y:S01]  /*42e0*/  LDC.64 R10, c[0x0][0xb18] ;  /* 0x0002c600ff0a7b82 */ /* 0x000ee20000000a00 */
[----:B------:R-:W-:Y:S01]  /*42f0*/  @!UP1 UIADD3 UR18, UPT, UPT, UR34, 0x80, URZ ;  /* 0x0000008022129890 */ /* 0x000fe2000fffe0ff */
[----:B------:R-:W-:Y:S01]  /*4300*/  @P3 SHF.R.U32.HI R28, RZ, 0x10, R25 ;  /* 0x00000010ff1c3819 */ /* 0x000fe20000011619 */
[----:B------:R-:W-:Y:S01]  /*4310*/  @!UP1 UIADD3 UR16, UPT, UPT, UR7, 0x8400, URZ ;  /* 0x0000840007109890 */ /* 0x000fe2000fffe0ff */
[----:B------:R-:W-:Y:S01]  /*4320*/  VIADD R30, R30, 0x1 ;  /* 0x000000011e1e7836 */ /* 0x000fe20000000000 */
[----:B------:R-:W-:Y:S03]  /*4330*/  VOTEU.ALL UP1, P4 ;  /* 0x0000000000ff7886 */ /* 0x000fe60002020000 */
[----:B------:R-:W5:Y:S01]  /*4340*/  @!P1 LDC R0, c[0x0][0xb20] ;  /* 0x0002c800ff009b82 */ /* 0x000f620000000800 */
[----:B------:R-:W-:Y:S01]  /*4350*/  UMOV UR19, UR35 ;  /* 0x0000002300137c82 */ /* 0x000fe20008000000 */
[----:B------:R-:W-:Y:S01]  /*4360*/  IMAD.U32 R21, RZ, RZ, UR8 ;  /* 0x00000008ff157e24 */ /* 0x000fe2000f8e00ff */
[----:B------:R-:W-:Y:S05]  /*4370*/  UMOV UR20, UR36 ;  /* 0x0000002400147c82 */ /* 0x000fea0008000000 */
[----:B-1----:R-:W1:Y:S01]  /*4380*/  @!P1 LDC R3, c[0x0][0xb0c] ;  /* 0x0002c300ff039b82 */ /* 0x002e620000000800 */
[----:B------:R-:W-:Y:S01]  /*4390*/  IMAD.U32 R20, RZ, RZ, UR9 ;  /* 0x00000009ff147e24 */ /* 0x000fe2000f8e00ff */
[----:B------:R-:W-:Y:S01]  /*43a0*/  UPRMT UR8, UR37, 0x654, UR17 ;  /* 0x0000065425087896 */ /* 0x000fe20008000011 */
[----:B------:R-:W-:Y:S03]  /*43b0*/  @!P4 R2UR UR15, R21 ;  /* 0x00000000150fc2ca */ /* 0x000fe600000e0000 */
[----:B------:R-:W-:Y:S01]  /*43c0*/  @!P4 R2UR UR14, R20 ;  /* 0x00000000140ec2ca */ /* 0x000fe200000e0000 */
[----:B------:R-:W-:Y:S11]  /*43d0*/  @!P4 IMAD.MOV.U32 R20, RZ, RZ, 0x4000 ;  /* 0x00004000ff14c424 */ /* 0x000ff600078e00ff */
[----:B------:R-:W-:Y:S01]  /*43e0*/  @!UPT UIADD3 URZ, UPT, UPT, URZ, URZ, URZ ;  /* 0x000000fffffff290 */ /* 0x000fe2000fffe0ff */
[----:B------:R1:W-:Y:S01]  /*43f0*/  @!UP1 UTMALDG.3D [UR16], [UR14], desc[UR10] ;  /* 0x00000a100e0095b4 */ /* 0x0003e20008011000 */
[----:B------:R1:W-:Y:S02]  /*4400*/  @!P4 SYNCS.ARRIVE.TRANS64.RED.A0TR RZ, [UR7+0x40], R20 ;  /* 0x00004014ffffc9a7 */ /* 0x0003e40008300407 */
[----:B-1----:R-:W-:Y:S01]  /*4410*/  @!P1 ISETP.NE.AND P2, PT, R3, 0x1, PT ;  /* 0x000000010300980c */ /* 0x002fe20003f45270 */
[C---:B--2---:R-:W-:Y:S01]  /*4420*/  @!P1 IMAD.HI.U32 R14, R13.reuse, R14, RZ ;  /* 0x0000000e0d0e9227 */ /* 0x044fe200078e00ff */
[----:B---3--:R-:W-:Y:S03]  /*4430*/  @!P1 ISETP.NE.AND P0, PT, R10, 0x1, PT ;  /* 0x000000010a00980c */ /* 0x008fe60003f05270 */
[C---:B------:R-:W-:Y:S01]  /*4440*/  @!P1 IMAD.HI.U32 R11, R8.reuse, R11, RZ ;  /* 0x0000000b080b9227 */ /* 0x040fe200078e00ff */
[----:B------:R-:W-:Y:S04]  /*4450*/  @!P1 SHF.R.U32.HI R14, RZ, R15, R14 ;  /* 0x0000000fff0e9219 */ /* 0x000fe8000001160e */
[----:B-----5:R-:W-:Y:S01]  /*4460*/  @!P1 SHF.R.U32.HI R9, RZ, R0, R11 ;  /* 0x00000000ff099219 */ /* 0x020fe2000001160b */
[----:B------:R-:W-:Y:S01]  /*4470*/  SYNCS.ARRIVE.TRANS64.RED.A1T0 RZ, [UR8], RZ ;  /* 0x000000ffffff79a7 */ /* 0x000fe20008100408 */
[----:B------:R-:W-:Y:S02]  /*4480*/  @!P1 SEL R14, R13, R14, !P2 ;  /* 0x0000000e0d0e9207 */ /* 0x000fe40005000000 */
[----:B------:R-:W-:Y:S01]  /*4490*/  @!P1 SEL R9, R8, R9, !P0 ;  /* 0x0000000908099207 */ /* 0x000fe20004000000 */
[----:B------:R-:W1:Y:S04]  /*44a0*/  SYNCS.PHASECHK.TRANS64.TRYWAIT P5, [UR7+0x68], R12 ;  /* 0x0000680cff0075a7 */ /* 0x000e6800080a1107 */
[----:B------:R-:W-:Y:S02]  /*44b0*/  @!P1 IMAD.IADD R0, R9, 0x1, -R14 ;  /* 0x0000000109009824 */ /* 0x000fe400078e0a0e */
[----:B------:R-:W-:Y:S02]  /*44c0*/  @!P1 IMAD.IADD R9, R14, 0x1, -R9 ;  /* 0x000000010e099824 */ /* 0x000fe400078e0a09 */
[----:B------:R-:W-:Y:S02]  /*44d0*/  @!P1 IMAD R13, R0, R3, R13 ;  /* 0x00000003000d9224 */ /* 0x000fe400078e020d */
[----:B------:R-:W-:Y:S01]  /*44e0*/  @!P1 IMAD R8, R9, R10, R8 ;  /* 0x0000000a09089224 */ /* 0x000fe200078e0208 */
[----:B-1----:R-:W-:Y:S06]  /*44f0*/  @!P5 BRA `(.L_x_74) ;  /* 0x0000006c0078d947 */ /* 0x002fec0003800000 */
.L_x_158:
[----:B-1----:R-:W-:Y:S01]  /*4500*/  @!P4 IADD3 R3, P0, PT, R32, 0x580, RZ ;  /* 0x000005802003c810 */ /* 0x002fe20007f1e0ff */
[----:B------:R-:W-:Y:S01]  /*4510*/  VOTEU.ALL UP1, P4 ;  /* 0x0000000000ff7886 */ /* 0x000fe20002020000 */
[----:B------:R-:W-:Y:S01]  /*4520*/  UMOV UR18, 0x0 ;  /* 0x0000000000127882 */ /* 0x000fe20000000000 */
[----:B------:R-:W-:Y:S01]  /*4530*/  UMOV UR19, 0x10000000 ;  /* 0x1000000000137882 */ /* 0x000fe20000000000 */
[----:B------:R-:W-:Y:S01]  /*4540*/  @!P4 R2UR UR9, R3 ;  /* 0x000000000309c2ca */ /* 0x000fe200000e0000 */
[----:B------:R-:W-:Y:S01]  /*4550*/  @!P4 IMAD.X R0, RZ, RZ, R33, P0 ;  /* 0x000000ffff00c224 */ /* 0x000fe200000e0621 */
[----:B------:R-:W-:Y:S01]  /*4560*/  @!UP1 UIADD3 UR10, UPT, UPT, UR34, 0xc0, URZ ;  /* 0x000000c0220a9890 */ /* 0x000fe2000fffe0ff */
[----:B------:R-:W-:Y:S01]  /*4570*/  ISETP.NE.AND P0, PT, R30, 0x2, PT ;  /* 0x000000021e00780c */ /* 0x000fe20003f05270 */
[----:B------:R-:W-:Y:S01]  /*4580*/  UMOV UR11, UR35 ;  /* 0x00000023000b7c82 */ /* 0x000fe20008000000 */
[----:B------:R-:W-:Y:S01]  /*4590*/  UMOV UR12, UR36 ;  /* 0x00000024000c7c82 */ /* 0x000fe20008000000 */
[----:B------:R-:W-:Y:S01]  /*45a0*/  @!P4 R2UR UR8, R0 ;  /* 0x000000000008c2ca */ /* 0x000fe200000e0000 */
[----:B------:R-:W-:Y:S01]  /*45b0*/  IMAD.IADD R20, R8, 0x1, R154 ;  /* 0x0000000108147824 */ /* 0x000fe200078e029a */
[----:B------:R-:W-:Y:S01]  /*45c0*/  @P3 R2UR UR36, R28 ;  /* 0x000000001c2432ca */ /* 0x000fe200000e0000 */
[----:B------:R-:W-:Y:S01]  /*45d0*/  IMAD.IADD R21, R13, 0x1, R156 ;  /* 0x000000010d157824 */ /* 0x000fe200078e029c */
[----:B------:R-:W-:Y:S02]  /*45e0*/  SEL R0, RZ, 0x1, P0 ;  /* 0x00000001ff007807 */ /* 0x000fe40000000000 */
[----:B------:R-:W-:Y:S01]  /*45f0*/  LOP3.LUT R31, R31, 0x1, RZ, 0x3c, !PT ;  /* 0x000000011f1f7812 */ /* 0x000fe200078e3cff */
[----:B------:R-:W-:Y:S01]  /*4600*/  IMAD.U32 R10, RZ, RZ, UR9 ;  /* 0x00000009ff0a7e24 */ /* 0x000fe2000f8e00ff */
[----:B------:R-:W-:Y:S01]  /*4610*/  @!UP1 UIADD3 UR9, UPT, UPT, UR7, 0x48, URZ ;  /* 0x0000004807099890 */ /* 0x000fe2000fffe0ff */
[----:B------:R-:W-:Y:S02]  /*4620*/  LOP3.LUT R29, R29, R0, RZ, 0x3c, !PT ;  /* 0x000000001d1d7212 */ /* 0x000fe400078e3cff */
[----:B------:R-:W-:Y:S02]  /*4630*/  SEL R30, R30, RZ, P0 ;  /* 0x000000ff1e1e7207 */ /* 0x000fe40000000000 */
[----:B------:R-:W-:Y:S01]  /*4640*/  IMAD.U32 R11, RZ, RZ, UR8 ;  /* 0x00000008ff0b7e24 */ /* 0x000fe2000f8e00ff */
[----:B------:R-:W-:Y:S01]  /*4650*/  @!P4 R2UR UR14, R10 ;  /* 0x000000000a0ec2ca */ /* 0x000fe200000e0000 */
[----:B------:R-:W-:Y:S01]  /*4660*/  @!UP1 UIADD3 UR8, UPT, UPT, UR7, 0xc400, URZ ;  /* 0x0000c40007089890 */ /* 0x000fe2000fffe0ff */
[----:B------:R-:W-:Y:S02]  /*4670*/  VOTEU.ALL UP1, P4 ;  /* 0x0000000000ff7886 */ /* 0x000fe40002020000 */
[----:B------:R-:W-:Y:S11]  /*4680*/  @!P4 R2UR UR15, R11 ;  /* 0x000000000b0fc2ca */ /* 0x000ff600000e0000 */
[----:B------:R-:W-:Y:S02]  /*4690*/  @!UPT UIADD3 URZ, UPT, UPT, URZ, URZ, URZ ;  /* 0x000000fffffff290 */ /* 0x000fe4000fffe0ff */
[----:B------:R2:W-:Y:S01]  /*46a0*/  @!UP1 UTMALDG.3D [UR8], [UR14], desc[UR18] ;  /* 0x000012080e0095b4 */ /* 0x0005e20008011000 */
[----:B------:R2:W-:Y:S01]  /*46b0*/  @!P4 SYNCS.ARRIVE.TRANS64.RED.A0TR RZ, [UR7+0x48], R23 ;  /* 0x00004817ffffc9a7 */ /* 0x0005e20008300407 */
[----:B------:R-:W-:Y:S01]  /*46c0*/  UPLOP3.LUT UP1, UPT, UPT, UPT, UPT, 0x80, 0x8 ;  /* 0x000000000008789c */ /* 0x000fe20003f2f070 */
[----:B------:R-:W-:Y:S01]  /*46d0*/  SYNCS.ARRIVE.TRANS64.RED.A1T0 RZ, [UR13], RZ ;  /* 0x000000ffffff79a7 */ /* 0x000fe2000810040d */
[----:B------:R-:W-:Y:S09]  /*46e0*/  @P3 BRA `(.L_x_75) ;  /* 0xfffffff000943947 */ /* 0x000ff2000383ffff */
[----:B------:R-:W-:-:S04]  /*46f0*/  SHF.L.U32 R3, R31, 0x1f, RZ ;  /* 0x0000001f1f037819 */ /* 0x000fc800000006ff */
[----:B------:R-:W1:Y:S02]  /*4700*/  SYNCS.PHASECHK.TRANS64.TRYWAIT P0, [UR7+0x50], R3 ;  /* 0x00005003ff0075a7 */ /* 0x000e640008001107 */
[----:B-1----:R-:W-:Y:S05]  /*4710*/  @!P0 BRA `(.L_x_76) ;  /* 0x0000006c00088947 */ /* 0x002fea0003800000 */
.L_x_160:
[----:B------:R-:W3:Y:S02]  /*4720*/  SYNCS.PHASECHK.TRANS64.TRYWAIT P0, [UR7+0x58], R3 ;  /* 0x00005803ff0075a7 */ /* 0x000ee40008001107 */
[----:B---3--:R-:W-:Y:S05]  /*4730*/  @!P0 BRA `(.L_x_77) ;  /* 0x0000006c00188947 */ /* 0x008fea0003800000 */
.L_x_162:
[----:B------:R-:W3:Y:S02]  /*4740*/  SYNCS.PHASECHK.TRANS64.TRYWAIT P0, [UR7+0x60], R3 ;  /* 0x00006003ff0075a7 */ /* 0x000ee40008001107 */
[----:B---3--:R-:W-:Y:S05]  /*4750*/  @!P0 BRA `(.L_x_78) ;  /* 0x0000006c00288947 */ /* 0x008fea0003800000 */
.L_x_164:
[----:B-1----:R-:W-:-:S07]  /*4760*/  MOV R0, UR7 ;  /* 0x0000000700007c02 */ /* 0x002fce0008000f00 */
.L_x_79:
[----:B-1----:R-:W-:-:S04]  /*4770*/  SHF.L.U32 R3, R31, 0x1f, RZ ;  /* 0x0000001f1f037819 */ /* 0x002fc800000006ff */
[----:B------:R1:W3:Y:S03]  /*4780*/  SYNCS.PHASECHK.TRANS64.TRYWAIT P0, [R0+URZ+0x68], R3 ;  /* 0x00006803000075a7 */ /* 0x0002e600080011ff */
[----:B---3--:R-:W-:Y:S05]  /*4790*/  @!P0 NANOSLEEP.SYNCS 0x989680 ;  /* 0x009896800000895d */ /* 0x008fea0003900000 */
[----:B------:R-:W3:Y:S02]  /*47a0*/  @!P0 SYNCS.PHASECHK.TRANS64 P0, [R0+URZ+0x68], R3 ;  /* 0x00006803000085a7 */ /* 0x000ee400080010ff */
[----:B--23--:R-:W-:Y:S05]  /*47b0*/  @P0 EXIT ;  /* 0x000000000000094d */ /* 0x00cfea0003800000 */
[----:B------:R-:W-:Y:S05]  /*47c0*/  BRA `(.L_x_79) ;  /* 0xfffffffc00e87947 */ /* 0x000fea000383ffff */
.L_x_64:
[----:B------:R-:W-:-:S06]  /*47d0*/  UISETP.GE.AND UP1, UPT, UR8, 0x4, UPT ;  /* 0x000000040800788c */ /* 0x000fcc000bf26270 */
[----:B------:R-:W-:-:S13]  /*47e0*/  PLOP3.LUT P0, PT, PT, PT, UP1, 0x80, 0x8 ;  /* 0x000000000008781c */ /* 0x000fda0003f0f018 */
[----:B------:R-:W-:Y:S05]  /*47f0*/  @!P0 EXIT ;  /* 0x000000000000894d */ /* 0x000fea0003800000 */
[----:B------:R-:W-:Y:S01]  /*4800*/  BAR.SYNC.DEFER_BLOCKING 0x6, 0xa0 ;  /* 0x0182800000007b1d */ /* 0x000fe20000010000 */
[C---:B------:R-:W-:Y:S01]  /*4810*/  IMAD.SHL.U32 R3, R170.reuse, 0x40, RZ ;  /* 0x00000040aa037824 */ /* 0x040fe200078e00ff */
[C---:B------:R-:W-:Y:S01]  /*4820*/  LOP3.LUT R161, R170.reuse, 0x1, RZ, 0xc0, !PT ;  /* 0x00000001aaa17812 */ /* 0x040fe200078ec0ff */
[C---:B------:R-:W-:Y:S02]  /*4830*/  IMAD.U32 R79, R170.reuse, 0x10000, RZ ;  /* 0x00010000aa4f7824 */ /* 0x040fe400078e00ff */
[----:B------:R-:W-:Y:S02]  /*4840*/  HFMA2 R167, -RZ, RZ, 0, 5.9604644775390625e-08 ;  /* 0x00000001ffa77431 */ /* 0x000fe400000001ff */
[C---:B------:R-:W-:Y:S01]  /*4850*/  IMAD.SHL.U32 R160, R170.reuse, 0x8, RZ ;  /* 0x00000008aaa07824 */ /* 0x040fe200078e00ff */
[----:B------:R-:W-:Y:S01]  /*4860*/  UMOV UR48, 0x400 ;  /* 0x0000040000307882 */ /* 0x000fe20000000000 */
[----:B------:R-:W1:Y:S01]  /*4870*/  LDC R159, c[0x0][0x370] ;  /* 0x0000dc00ff9f7b82 */ /* 0x000e620000000800 */
[----:B------:R-:W-:Y:S01]  /*4880*/  ULEA UR48, UR37, UR48, 0x18 ;  /* 0x0000003025307291 */ /* 0x000fe2000f8ec0ff */
[----:B------:R-:W-:Y:S01]  /*4890*/  ISETP.NE.U32.AND P0, PT, R161, 0x1, PT ;  /* 0x00000001a100780c */ /* 0x000fe20003f05070 */
[----:B------:R-:W-:Y:S01]  /*48a0*/  IMAD.MOV.U32 R169, RZ, RZ, 0x2 ;  /* 0x00000002ffa97424 */ /* 0x000fe200078e00ff */
[----:B------:R-:W-:Y:S01]  /*48b0*/  LOP3.LUT R5, R3, 0x1c0, RZ, 0xc0, !PT ;  /* 0x000001c003057812 */ /* 0x000fe200078ec0ff */
[----:B------:R-:W-:Y:S01]  /*48c0*/  UIADD3 UR4, UPT, UPT, UR48, 0x400, URZ ;  /* 0x0000040030047890 */ /* 0x000fe2000fffe0ff */
[----:B------:R-:W-:Y:S01]  /*48d0*/  LOP3.LUT R79, R79, 0x600000, RZ, 0xc0, !PT ;  /* 0x006000004f4f7812 */ /* 0x000fe200078ec0ff */
[----:B------:R-:W-:Y:S01]  /*48e0*/  IMAD.MOV.U32 R168, RZ, RZ, 0x4 ;  /* 0x00000004ffa87424 */ /* 0x000fe200078e00ff */
[----:B------:R-:W2:Y:S01]  /*48f0*/  LDC R74, c[0x0][0xb0c] ;  /* 0x0002c300ff4a7b82 */ /* 0x000ea20000000800 */
[----:B------:R-:W-:Y:S01]  /*4900*/  R2P PR, R170, 0x6 ;  /* 0x00000006aa007804 */ /* 0x000fe20000000000 */
[----:B------:R-:W-:Y:S01]  /*4910*/  IMAD.MOV.U32 R76, RZ, RZ, RZ ;  /* 0x000000ffff4c7224 */ /* 0x000fe200078e00ff */
[----:B------:R-:W-:Y:S01]  /*4920*/  LOP3.LUT R160, R5, 0x38, R160, 0xf8, !PT ;  /* 0x0000003805a07812 */ /* 0x000fe200078ef8a0 */
[----:B------:R-:W-:Y:S01]  /*4930*/  IMAD.MOV.U32 R166, RZ, RZ, RZ ;  /* 0x000000ffffa67224 */ /* 0x000fe200078e00ff */
[----:B------:R-:W-:Y:S01]  /*4940*/  P2R R2, PR, RZ, 0x1 ;  /* 0x00000001ff027803 */ /* 0x000fe20000000000 */
[----:B------:R-:W-:Y:S01]  /*4950*/  IMAD.MOV.U32 R173, RZ, RZ, RZ ;  /* 0x000000ffffad7224 */ /* 0x000fe200078e00ff */
[----:B------:R-:W-:Y:S01]  /*4960*/  LOP3.LUT R160, R160, 0x1e00, R3, 0xf8, !PT ;  /* 0x00001e00a0a07812 */ /* 0x000fe200078ef803 */
[----:B------:R-:W4:Y:S01]  /*4970*/  LDC R157, c[0x0][0xb20] ;  /* 0x0002c800ff9d7b82 */ /* 0x000f220000000800 */
[----:B------:R-:W3:Y:S01]  /*4980*/  LDS R0, [UR48+0x110] ;  /* 0x00011030ff007984 */ /* 0x000ee20008000800 */
[----:B------:R-:W-:Y:S01]  /*4990*/  LOP3.LUT R170, R170, 0x60, RZ, 0xc0, !PT ;  /* 0x00000060aaaa7812 */ /* 0x000fe200078ec0ff */
[----:B------:R-:W-:Y:S01]  /*49a0*/  IMAD.U32 R163, RZ, RZ, UR4 ;  /* 0x00000004ffa37e24 */ /* 0x000fe2000f8e00ff */
[----:B------:R-:W-:Y:S01]  /*49b0*/  MOV R165, RZ ;  /* 0x000000ff00a57202 */ /* 0x000fe20000000f00 */
[----:B------:R-:W1:Y:S01]  /*49c0*/  LDCU.64 UR52, c[0x0][0x348] ;  /* 0x00006900ff3477ac */ /* 0x000e620008000a00 */
[----:B------:R-:W-:-:S02]  /*49d0*/  SEL R169, R169, 0xfffffffe, !P1 ;  /* 0xfffffffea9a97807 */ /* 0x000fc40004800000 */
[----:B------:R-:W1:Y:S01]  /*49e0*/  LDC R73, c[0x0][0xb30] ;  /* 0x0002cc00ff497b82 */ /* 0x000e620000000800 */
[----:B------:R-:W-:Y:S01]  /*49f0*/  SEL R168, R168, 0xfffffffc, !P2 ;  /* 0xfffffffca8a87807 */ /* 0x000fe20005000000 */
[----:B------:R-:W1:Y:S01]  /*4a00*/  LDCU.64 UR38, c[0x0][0x888] ;  /* 0x00011100ff2677ac */ /* 0x000e620008000a00 */
[----:B------:R-:W1:Y:S05]  /*4a10*/  LDCU.64 UR44, c[0x0][0x890] ;  /* 0x00011200ff2c77ac */ /* 0x000e6a0008000a00 */
[----:B------:R-:W1:Y:S01]  /*4a20*/  LDC.64 R152, c[0x0][0xb10] ;  /* 0x0002c400ff987b82 */ /* 0x000e620000000a00 */
[----:B------:R-:W-:Y:S01]  /*4a30*/  UMOV UR49, URZ ;  /* 0x000000ff00317c82 */ /* 0x000fe20008000000 */
[----:B------:R-:W-:-:S06]  /*4a40*/  UMOV UR51, URZ ;  /* 0x000000ff00337c82 */ /* 0x000fcc0008000000 */
[----:B------:R-:W1:Y:S08]  /*4a50*/  LDC.64 R70, c[0x0][0xb18] ;  /* 0x0002c600ff467b82 */ /* 0x000e700000000a00 */
[----:B------:R-:W1:Y:S08]  /*4a60*/  LDC.64 R68, c[0x0][0xb28] ;  /* 0x0002ca00ff447b82 */ /* 0x000e700000000a00 */
[----:B------:R-:W1:Y:S01]  /*4a70*/  LDC.64 R150, c[0x0][0x8b0] ;  /* 0x00022c00ff967b82 */ /* 0x000e620000000a00 */
[----:B---3--:R-:W-:-:S07]  /*4a80*/  IMAD.IADD R79, R0, 0x1, R79 ;  /* 0x00000001004f7824 */ /* 0x008fce00078e024f */
[----:B------:R-:W3:Y:S08]  /*4a90*/  LDC.64 R148, c[0x0][0x8a8] ;  /* 0x00022a00ff947b82 */ /* 0x000ef00000000a00 */
[----:B--2-4-:R-:W1:Y:S02]  /*4aa0*/  LDC R158, c[0x0][0x374] ;  /* 0x0000dd00ff9e7b82 */ /* 0x014e640000000800 */
.L_x_123:
[----:B------:R-:W-:Y:S02]  /*4ab0*/  LEA R0, R173, UR48, 0x3 ;  /* 0x00000030ad007c11 */ /* 0x000fe4000f8e18ff */
[----:B------:R-:W-:Y:S02]  /*4ac0*/  SHF.L.U32 R3, R165, 0x1f, RZ ;  /* 0x0000001fa5037819 */ /* 0x000fe400000006ff */
[----:B-1----:R-:W-:Y:S02]  /*4ad0*/  LEA R16, R173, UR48, 0x4 ;  /* 0x00000030ad107c11 */ /* 0x002fe4000f8e20ff */
[----:B------:R-:W2:Y:S02]  /*4ae0*/  SYNCS.PHASECHK.TRANS64.TRYWAIT P0, [R0+URZ+0x80], R3 ;  /* 0x00008003000075a7 */ /* 0x000ea400080011ff */
[----:B--23--:R-:W-:Y:S05]  /*4af0*/  @!P0 BRA `(.L_x_80) ;  /* 0x0000006800588947 */ /* 0x00cfea0003800000 */
.L_x_165:
[----:B------:R-:W4:Y:S01]  /*4b00*/  LDC.64 R12, c[0x0][0xb10] ;  /* 0x0002c400ff0c7b82 */ /* 0x000f220000000a00 */
[----:B------:R-:W3:Y:S01]  /*4b10*/  LDS.128 R16, [R16+0xf0] ;  /* 0x0000f00010107984 */ /* 0x000ee20000000c00 */
[----:B-1----:R-:W-:Y:S01]  /*4b20*/  ISETP.NE.AND P1, PT, R73, 0x1, PT ;  /* 0x000000014900780c */ /* 0x002fe20003f25270 */
[----:B--2---:R-:W-:Y:S01]  /*4b30*/  VIADD R0, R0, 0x90 ;  /* 0x0000009000007836 */ /* 0x004fe20000000000 */
[----:B------:R-:W-:Y:S04]  /*4b40*/  ISETP.GE.AND P0, PT, R72, 0x1, PT ;  /* 0x000000014800780c */ /* 0x000fe80003f06270 */
[----:B------:R-:W1:Y:S01]  /*4b50*/  LDC.64 R10, c[0x0][0xb18] ;  /* 0x0002c600ff0a7b82 */ /* 0x000e620000000a00 */
[----:B------:R-:W-:Y:S01]  /*4b60*/  PRMT R0, RZ, 0x654, R0 ;  /* 0x00000654ff007816 */ /* 0x000fe20000000000 */
[----:B------:R-:W-:Y:S01]  /*4b70*/  @!PT LDS RZ, [RZ] ;  /* 0x00000000fffff984 */ /* 0x000fe20000000800 */
[----:B------:R-:W-:Y:S01]  /*4b80*/  @!PT LDS RZ, [RZ] ;  /* 0x00000000fffff984 */ /* 0x000fe20000000800 */
[----:B------:R-:W-:Y:S01]  /*4b90*/  @!PT LDS RZ, [RZ] ;  /* 0x00000000fffff984 */ /* 0x000fe20000000800 */
[----:B------:R-:W-:Y:S01]  /*4ba0*/  @!PT LDS RZ, [RZ] ;  /* 0x00000000fffff984 */ /* 0x000fe20000000800 */
[----:B------:R2:W-:Y:S06]  /*4bb0*/  MEMBAR.ALL.CTA ;  /* 0x0000000000007992 */ /* 0x0005ec0000008000 */
[----:B--2---:R-:W2:Y:S01]  /*4bc0*/  FENCE.VIEW.ASYNC.S ;  /* 0x00000000000073c6 */ /* 0x004ea20000000000 */
[----:B------:R-:W1:Y:S08]  /*4bd0*/  @!P1 LDC R14, c[0x0][0xb20] ;  /* 0x0002c800ff0e9b82 */ /* 0x000e700000000800 */
[----:B------:R-:W1:Y:S01]  /*4be0*/  @!P1 LDC R9, c[0x0][0xb0c] ;  /* 0x0002c300ff099b82 */ /* 0x000e620000000800 */
[----:B--2---:R2:W-:Y:S01]  /*4bf0*/  SYNCS.ARRIVE.TRANS64.RED.A1T0 RZ, [R0+URZ], RZ ;  /* 0x000000ff00ff79a7 */ /* 0x0045e200081004ff */
[----:B---3--:R-:W-:Y:S04]  /*4c00*/  LOP3.LUT P4, RZ, R18, 0x1, RZ, 0xc0, !PT ;  /* 0x0000000112ff7812 */ /* 0x008fe8000788c0ff */
[----:B------:R-:W-:Y:S09]  /*4c10*/  P2R R171, PR, RZ, 0x10 ;  /* 0x00000010ffab7803 */ /* 0x000ff20000000000 */
[----:B------:R-:W-:Y:S02]  /*4c20*/  @P4 MOV R77, R16 ;  /* 0x00000010004d4202 */ /* 0x000fe40000000f00 */
[----:B------:R-:W-:Y:S01]  /*4c30*/  @P4 LOP3.LUT R75, R17, 0xffff, RZ, 0xc0, !PT ;  /* 0x0000ffff114b4812 */ /* 0x000fe200078ec0ff */
[----:B--2-4-:R-:W-:Y:S06]  /*4c40*/  @!P0 BRA `(.L_x_81) ;  /* 0x0000000000a48947 */ /* 0x014fec0003800000 */
[----:B------:R-:W-:Y:S01]  /*4c50*/  IMAD.HI.U32 R24, R158, R71, RZ ;  /* 0x000000479e187227 */ /* 0x000fe200078e00ff */
[----:B------:R-:W-:Y:S02]  /*4c60*/  ISETP.NE.AND P0, PT, R70, 0x1, PT ;  /* 0x000000014600780c */ /* 0x000fe40003f05270 */
[----:B------:R-:W-:Y:S01]  /*4c70*/  ISETP.NE.AND P2, PT, R72, 0x1, PT ;  /* 0x000000014800780c */ /* 0x000fe20003f45270 */
[-C--:B------:R-:W-:Y:S01]  /*4c80*/  IMAD.HI.U32 R22, R159, R152.reuse, RZ ;  /* 0x000000989f167227 */ /* 0x080fe200078e00ff */
[----:B------:R-:W-:Y:S02]  /*4c90*/  SHF.R.U32.HI R23, RZ, R157, R24 ;  /* 0x0000009dff177219 */ /* 0x000fe40000011618 */
[----:B------:R-:W-:Y:S01]  /*4ca0*/  ISETP.NE.AND P3, PT, R74, 0x1, PT ;  /* 0x000000014a00780c */ /* 0x000fe20003f65270 */
[----:B------:R-:W-:Y:S01]  /*4cb0*/  IMAD.HI.U32 R28, R75, R71, RZ ;  /* 0x000000474b1c7227 */ /* 0x000fe200078e00ff */
[----:B------:R-:W-:Y:S02]  /*4cc0*/  SHF.R.U32.HI R22, RZ, R153, R22 ;  /* 0x00000099ff167219 */ /* 0x000fe40000011616 */
[----:B------:R-:W-:Y:S01]  /*4cd0*/  SEL R3, R158, R23, !P0 ;  /* 0x000000179e037207 */ /* 0x000fe20004000000 */
[----:B------:R-:W-:Y:S01]  /*4ce0*/  IMAD.HI.U32 R26, R77, R152, RZ ;  /* 0x000000984d1a7227 */ /* 0x000fe200078e00ff */
[----:B------:R-:W-:Y:S03]  /*4cf0*/  SEL R7, R159, R22, !P3 ;  /* 0x000000169f077207 */ /* 0x000fe60005800000 */
[-C--:B------:R-:W-:Y:S01]  /*4d00*/  IMAD.HI.U32 R22, R3, R68.reuse, RZ ;  /* 0x0000004403167227 */ /* 0x080fe200078e00ff */
[----:B------:R-:W-:Y:S03]  /*4d10*/  SHF.R.U32.HI R26, RZ, R153, R26 ;  /* 0x00000099ff1a7219 */ /* 0x000fe6000001161a */
[----:B------:R-:W-:Y:S01]  /*4d20*/  IMAD.HI.U32 R24, R7, R68, RZ ;  /* 0x0000004407187227 */ /* 0x000fe200078e00ff */
[----:B------:R-:W-:Y:S02]  /*4d30*/  @P2 SHF.R.U32.HI R3, RZ, R69, R22 ;  /* 0x00000045ff032219 */ /* 0x000fe40000011616 */
[----:B------:R-:W-:Y:S02]  /*4d40*/  SHF.R.U32.HI R22, RZ, R157, R28 ;  /* 0x0000009dff167219 */ /* 0x000fe4000001161c */
[----:B------:R-:W-:Y:S01]  /*4d50*/  @P2 SHF.R.U32.HI R7, RZ, R69, R24 ;  /* 0x00000045ff072219 */ /* 0x000fe20000011618 */
[C---:B------:R-:W-:Y:S01]  /*4d60*/  IMAD R2, R72.reuse, R3, RZ ;  /* 0x0000000348027224 */ /* 0x040fe200078e02ff */
[----:B------:R-:W-:Y:S02]  /*4d70*/  SEL R5, R75, R22, !P0 ;  /* 0x000000164b057207 */ /* 0x000fe40004000000 */
[----:B------:R-:W-:Y:S01]  /*4d80*/  SEL R3, R77, R26, !P3 ;  /* 0x0000001a4d037207 */ /* 0x000fe20005800000 */
[----:B------:R-:W-:Y:S01]  /*4d90*/  IMAD R4, R72, R7, RZ ;  /* 0x0000000748047224 */ /* 0x000fe200078e02ff */
[C---:B------:R-:W-:Y:S01]  /*4da0*/  ISETP.GE.AND P0, PT, R5.reuse, R2, PT ;  /* 0x000000020500720c */ /* 0x040fe20003f06270 */
[----:B------:R-:W-:Y:S03]  /*4db0*/  IMAD.HI.U32 R6, R5, R68, RZ ;  /* 0x0000004405067227 */ /* 0x000fe600078e00ff */
[----:B------:R-:W-:Y:S01]  /*4dc0*/  ISETP.GE.OR P0, PT, R3, R4, P0 ;  /* 0x000000040300720c */ /* 0x000fe20000706670 */
[----:B------:R-:W-:Y:S01]  /*4dd0*/  IMAD.MOV R4, RZ, RZ, -R3 ;  /* 0x000000ffff047224 */ /* 0x000fe200078e0a03 */
[-C--:B------:R-:W-:Y:S03]  /*4de0*/  SHF.R.U32.HI R6, RZ, R69.reuse, R6 ;  /* 0x00000045ff067219 */ /* 0x080fe60000011606 */
[----:B------:R-:W-:Y:S01]  /*4df0*/  IMAD R77, R74, R4, R77 ;  /* 0x000000044a4d7224 */ /* 0x000fe200078e024d */
[----:B------:R-:W-:Y:S05]  /*4e00*/  SEL R15, R5, R6, !P2 ;  /* 0x00000006050f7207 */ /* 0x000fea0005000000 */
[----:B------:R-:W-:Y:S02]  /*4e10*/  IMAD.MOV R6, RZ, RZ, -R15 ;  /* 0x000000ffff067224 */ /* 0x000fe400078e0a0f */
[C---:B------:R-:W-:Y:S04]  /*4e20*/  @!P0 IMAD.HI.U32 R2, R3.reuse, R68, RZ ;  /* 0x0000004403028227 */ /* 0x040fe800078e00ff */
[----:B------:R-:W-:Y:S01]  /*4e30*/  IMAD R6, R72, R6, R5 ;  /* 0x0000000648067224 */ /* 0x000fe200078e0205 */
[----:B------:R-:W-:Y:S04]  /*4e40*/  @!P0 SHF.R.U32.HI R2, RZ, R69, R2 ;  /* 0x00000045ff028219 */ /* 0x000fe80000011602 */
[----:B------:R-:W-:Y:S02]  /*4e50*/  @!P0 SEL R0, R3, R2, !P2 ;  /* 0x0000000203008207 */ /* 0x000fe40005000000 */
[----:B------:R-:W-:Y:S02]  /*4e60*/  IADD3 R2, PT, PT, -R5, RZ, RZ ;  /* 0x000000ff05027210 */ /* 0x000fe40007ffe1ff */
[----:B------:R-:W-:Y:S01]  /*4e70*/  @!P0 IADD3 R8, PT, PT, R15, -R0, RZ ;  /* 0x800000000f088210 */ /* 0x000fe20007ffe0ff */
[----:B------:R-:W-:Y:S02]  /*4e80*/  @!P0 IMAD R0, R7, R6, R0 ;  /* 0x0000000607008224 */ /* 0x000fe400078e0200 */
[----:B------:R-:W-:Y:S02]  /*4e90*/  IMAD R75, R70, R2, R75 ;  /* 0x00000002464b7224 */ /* 0x000fe400078e024b */
[----:B------:R-:W-:Y:S02]  /*4ea0*/  @!P0 IMAD R5, R8, R72, R3 ;  /* 0x0000004808058224 */ /* 0x000fe400078e0203 */
[----:B------:R-:W-:Y:S04]  /*4eb0*/  @!P0 IMAD.MOV.U32 R3, RZ, RZ, R0 ;  /* 0x000000ffff038224 */ /* 0x000fe800078e0000 */
[----:B------:R-:W-:Y:S02]  /*4ec0*/  IMAD R77, R3, R74, R77 ;  /* 0x0000004a034d7224 */ /* 0x000fe400078e024d */
[----:B------:R-:W-:Y:S07]  /*4ed0*/  IMAD R75, R5, R70, R75 ;  /* 0x00000046054b7224 */ /* 0x000fee00078e024b */
.L_x_81:
[----:B-1----:R-:W-:Y:S01]  /*4ee0*/  @!P1 ISETP.NE.AND P0, PT, R10, 0x1, PT ;  /* 0x000000010a00980c */ /* 0x002fe20003f05270 */
[----:B------:R-:W-:Y:S01]  /*4ef0*/  @!P1 IMAD.HI.U32 R3, R75, R11, RZ ;  /* 0x0000000b4b039227 */ /* 0x000fe200078e00ff */
[----:B------:R-:W-:Y:S01]  /*4f00*/  R2UR UR42, R21 ;  /* 0x00000000152a72ca */ /* 0x000fe200000e0000 */
[----:B------:R-:W-:Y:S01]  /*4f10*/  BSSY.RECONVERGENT B6, `(.L_x_82) ;  /* 0x0000031000067945 */ /* 0x000fe20003800200 */
[----:B------:R-:W-:Y:S01]  /*4f20*/  R2UR UR41, R20 ;  /* 0x00000000142972ca */ /* 0x000fe200000e0000 */
[----:B------:R-:W-:Y:S01]  /*4f30*/  @!P1 IMAD.HI.U32 R0, R77, R12, RZ ;  /* 0x0000000c4d009227 */ /* 0x000fe200078e00ff */
[----:B------:R-:W-:Y:S02]  /*4f40*/  @!P1 SHF.R.U32.HI R2, RZ, R14, R3 ;  /* 0x0000000eff029219 */ /* 0x000fe40000011603 */
[----:B------:R-:W-:Y:S01]  /*4f50*/  @!P1 ISETP.NE.AND P2, PT, R9, 0x1, PT ;  /* 0x000000010900980c */ /* 0x000fe20003f45270 */
[----:B------:R-:W-:Y:S01]  /*4f60*/  VIADD R173, R173, 0x1 ;  /* 0x00000001adad7836 */ /* 0x000fe20000000000 */
[----:B------:R-:W-:Y:S02]  /*4f70*/  @!P1 SEL R2, R75, R2, !P0 ;  /* 0x000000024b029207 */ /* 0x000fe40004000000 */
[----:B------:R-:W-:Y:S02]  /*4f80*/  @!P1 SHF.R.U32.HI R0, RZ, R13, R0 ;  /* 0x0000000dff009219 */ /* 0x000fe40000011600 */
[----:B------:R-:W-:Y:S01]  /*4f90*/  LOP3.LUT P0, RZ, R163, 0x3f0, RZ, 0xc0, !PT ;  /* 0x000003f0a3ff7812 */ /* 0x000fe2000780c0ff */
[----:B------:R-:W-:Y:S01]  /*4fa0*/  USHF.L.U32 UR42, UR42, 0x7, URZ ;  /* 0x000000072a2a7899 */ /* 0x000fe200080006ff */
[----:B------:R-:W-:Y:S01]  /*4fb0*/  @!P1 SEL R3, R77, R0, !P2 ;  /* 0x000000004d039207 */ /* 0x000fe20005000000 */
[----:B------:R-:W-:Y:S01]  /*4fc0*/  USHF.L.U32 UR41, UR41, 0x8, URZ ;  /* 0x0000000829297899 */ /* 0x000fe200080006ff */
[----:B------:R-:W-:Y:S03]  /*4fd0*/  @P4 SHF.R.U32.HI R164, RZ, 0x10, R17 ;  /* 0x00000010ffa44819 */ /* 0x000fe60000011611 */
[----:B------:R-:W-:Y:S02]  /*4fe0*/  @!P1 IMAD.IADD R0, R2, 0x1, -R3 ;  /* 0x0000000102009824 */ /* 0x000fe400078e0a03 */
[----:B------:R-:W-:Y:S02]  /*4ff0*/  @!P1 IMAD.IADD R2, R3, 0x1, -R2 ;  /* 0x0000000103029824 */ /* 0x000fe400078e0a02 */
[----:B------:R-:W-:Y:S02]  /*5000*/  @!P1 IMAD R77, R0, R9, R77 ;  /* 0x00000009004d9224 */ /* 0x000fe400078e024d */
[----:B------:R-:W-:Y:S01]  /*5010*/  @!P1 IMAD R75, R2, R10, R75 ;  /* 0x0000000a024b9224 */ /* 0x000fe200078e024b */
[----:B------:R-:W-:Y:S06]  /*5020*/  @!P0 BRA `(.L_x_83) ;  /* 0x00000000007c8947 */ /* 0x000fec0003800000 */
[----:B------:R-:W1:Y:S01]  /*5030*/  LDCU.64 UR8, c[0x4][0x80] ;  /* 0x01001000ff0877ac */ /* 0x000e620008000a00 */
[----:B------:R-:W-:Y:S01]  /*5040*/  MOV R2, 0x0 ;  /* 0x0000000000027802 */ /* 0x000fe20000000f00 */
[----:B------:R-:W-:Y:S02]  /*5050*/  HFMA2 R12, -RZ, RZ, 0, 5.9604644775390625e-08 ;  /* 0x00000001ff0c7431 */ /* 0x000fe400000001ff */
[----:B------:R-:W-:Y:S01]  /*5060*/  IMAD.MOV.U32 R8, RZ, RZ, 0x70 ;  /* 0x00000070ff087424 */ /* 0x000fe200078e00ff */
[----:B------:R2:W3:Y:S01]  /*5070*/  LDC.64 R14, c[0x4][R2] ;  /* 0x01000000020e7b82 */ /* 0x0004e20000000a00 */
[----:B------:R-:W4:Y:S01]  /*5080*/  LDCU.64 UR6, c[0x4][0x88] ;  /* 0x01001100ff0677ac */ /* 0x000f220008000a00 */
[----:B------:R-:W-:Y:S01]  /*5090*/  IMAD.MOV.U32 R13, RZ, RZ, RZ ;  /* 0x000000ffff0d7224 */ /* 0x000fe200078e00ff */
[----:B------:R-:W2:Y:S01]  /*50a0*/  LDCU.64 UR4, c[0x4][0x8] ;  /* 0x01000100ff0477ac */ /* 0x000ea20008000a00 */
[----:B-1----:R-:W-:Y:S01]  /*50b0*/  MOV R5, UR9 ;  /* 0x0000000900057c02 */ /* 0x002fe20008000f00 */
[----:B------:R-:W-:Y:S01]  /*50c0*/  IMAD.U32 R4, RZ, RZ, UR8 ;  /* 0x00000008ff047e24 */ /* 0x000fe2000f8e00ff */
[----:B----4-:R-:W-:Y:S01]  /*50d0*/  MOV R7, UR7 ;  /* 0x0000000700077c02 */ /* 0x010fe20008000f00 */
[----:B------:R-:W-:Y:S01]  /*50e0*/  IMAD.U32 R6, RZ, RZ, UR6 ;  /* 0x00000006ff067e24 */ /* 0x000fe2000f8e00ff */
[----:B--2---:R-:W-:Y:S01]  /*50f0*/  MOV R11, UR5 ;  /* 0x00000005000b7c02 */ /* 0x004fe20008000f00 */
[----:B------:R-:W-:Y:S02]  /*5100*/  IMAD.U32 R10, RZ, RZ, UR4 ;  /* 0x00000004ff0a7e24 */ /* 0x000fe4000f8e00ff */
[----:B------:R-:W-:Y:S07]  /*5110*/  LEPC R20, `(.L_x_84) ;  /* 0x000000001014794e */ /* 0x000fee0000000000 */
[----:B---3-5:R-:W-:Y:S05]  /*5120*/  CALL.ABS.NOINC R14 ;  /* 0x000000000e007343 */ /* 0x028fea0003c00000 */
.L_x_84:
[----:B------:R-:W1:Y:S01]  /*5130*/  LDCU.64 UR8, c[0x4][0x80] ;  /* 0x01001000ff0877ac */ /* 0x000e620008000a00 */
[----:B------:R-:W2:Y:S01]  /*5140*/  LDC.64 R2, c[0x4][R2] ;  /* 0x0100000002027b82 */ /* 0x000ea20000000a00 */
[----:B------:R-:W-:Y:S02]  /*5150*/  HFMA2 R12, -RZ, RZ, 0, 5.9604644775390625e-08 ;  /* 0x00000001ff0c7431 */ /* 0x000fe400000001ff */
[----:B------:R-:W-:Y:S02]  /*5160*/  IMAD.MOV.U32 R8, RZ, RZ, 0x70 ;  /* 0x00000070ff087424 */ /* 0x000fe400078e00ff */
[----:B------:R-:W-:Y:S01]  /*5170*/  IMAD.MOV.U32 R13, RZ, RZ, RZ ;  /* 0x000000ffff0d7224 */ /* 0x000fe200078e00ff */
[----:B------:R-:W3:Y:S01]  /*5180*/  LDCU.64 UR6, c[0x4][0x88] ;  /* 0x01001100ff0677ac */ /* 0x000ee20008000a00 */
[----:B------:R-:W4:Y:S01]  /*5190*/  LDCU.64 UR4, c[0x4][0x8] ;  /* 0x01000100ff0477ac */ /* 0x000f220008000a00 */
[----:B-1----:R-:W-:Y:S02]  /*51a0*/  MOV R4, UR8 ;  /* 0x0000000800047c02 */ /* 0x002fe40008000f00 */
[----:B------:R-:W-:Y:S02]  /*51b0*/  MOV R5, UR9 ;  /* 0x0000000900057c02 */ /* 0x000fe40008000f00 */
[----:B---3--:R-:W-:Y:S01]  /*51c0*/  MOV R7, UR7 ;  /* 0x0000000700077c02 */ /* 0x008fe20008000f00 */
[----:B------:R-:W-:Y:S01]  /*51d0*/  IMAD.U32 R6, RZ, RZ, UR6 ;  /* 0x00000006ff067e24 */ /* 0x000fe2000f8e00ff */
[----:B----4-:R-:W-:Y:S01]  /*51e0*/  MOV R11, UR5 ;  /* 0x00000005000b7c02 */ /* 0x010fe20008000f00 */
[----:B------:R-:W-:Y:S02]  /*51f0*/  IMAD.U32 R10, RZ, RZ, UR4 ;  /* 0x00000004ff0a7e24 */ /* 0x000fe4000f8e00ff */
[----:B------:R-:W-:Y:S07]  /*5200*/  LEPC R20, `(.L_x_83) ;  /* 0x000000001014794e */ /* 0x000fee0000000000 */
[----:B--2---:R-:W-:Y:S05]  /*5210*/  CALL.ABS.NOINC R2 ;  /* 0x0000000002007343 */ /* 0x004fea0003c00000 */
.L_x_83:
[----:B------:R-:W-:Y:S05]  /*5220*/  BSYNC.RECONVERGENT B6 ;  /* 0x0000000000067941 */ /* 0x000fea0003800200 */
.L_x_82:
[----:B------:R-:W-:Y:S01]  /*5230*/  ISETP.NE.U32.AND P4, PT, R150, RZ, PT ;  /* 0x000000ff9600720c */ /* 0x000fe20003f85070 */
[----:B------:R-:W-:Y:S01]  /*5240*/  UISETP.NE.AND UP2, UPT, UR50, URZ, UPT ;  /* 0x000000ff3200728c */ /* 0x000fe2000bf45270 */
[----:B------:R-:W-:Y:S01]  /*5250*/  ISETP.NE.U32.AND P2, PT, RZ, UR38, PT ;  /* 0x00000026ff007c0c */ /* 0x000fe2000bf45070 */
[----:B------:R-:W-:Y:S01]  /*5260*/  UISETP.NE.U32.AND UP1, UPT, UR44, URZ, UPT ;  /* 0x000000ff2c00728c */ /* 0x000fe2000bf25070 */
[----:B------:R-:W-:Y:S01]  /*5270*/  ISETP.NE.AND.EX P4, PT, R151, RZ, PT, P4 ;  /* 0x000000ff9700720c */ /* 0x000fe20003f85340 */
[----:B------:R-:W-:Y:S01]  /*5280*/  UPLOP3.LUT UP0, UPT, UPT, UPT, UPT, 0x40, 0x4 ;  /* 0x000000000004789c */ /* 0x000fe20003f0e870 */
[----:B------:R-:W-:Y:S01]  /*5290*/  ISETP.NE.AND.EX P2, PT, RZ, UR39, PT, P2 ;  /* 0x00000027ff007c0c */ /* 0x000fe2000bf45320 */
[----:B------:R-:W-:Y:S01]  /*52a0*/  UISETP.NE.AND.EX UP1, UPT, UR45, URZ, UPT, UP1 ;  /* 0x000000ff2d00728c */ /* 0x000fe2000bf25310 */
[----:B------:R-:W-:Y:S04]  /*52b0*/  PLOP3.LUT P1, PT, PT, PT, UP2, 0x80, 0x8 ;  /* 0x000000000008781c */ /* 0x000fe80003f2f028 */
[----:B------:R-:W-:Y:S06]  /*52c0*/  @UP2 UPLOP3.LUT UP0, UPT, UPT, UPT, UP1, 0x80, 0x8 ;  /* 0x000000000008289c */ /* 0x000fec0003f0f010 */
[----:B------:R-:W-:Y:S01]  /*52d0*/  PLOP3.LUT P0, PT, PT, PT, UP0, 0x80, 0x8 ;  /* 0x000000000008781c */ /* 0x000fe20003f0f008 */
[----:B------:R-:W-:Y:S01]  /*52e0*/  @!UPT UIADD3 URZ, UPT, UPT, URZ, URZ, URZ ;  /* 0x000000fffffff290 */ /* 0x000fe2000fffe0ff */
[----:B------:R-:W-:Y:S11]  /*52f0*/  BRA.U !UP1, `(.L_x_85) ;  /* 0x0000000109387547 */ /* 0x000ff6000b800000 */
[----:B------:R-:W-:Y:S01]  /*5300*/  UISETP.NE.U32.AND UP0, UPT, UR38, URZ, UPT ;  /* 0x000000ff2600728c */ /* 0x000fe2000bf05070 */
[----:B------:R-:W-:Y:S02]  /*5310*/  HFMA2 R0, -RZ, RZ, 0, 5.9604644775390625e-08 ;  /* 0x00000001ff007431 */ /* 0x000fe400000001ff */
[----:B------:R-:W-:Y:S01]  /*5320*/  IMAD.MOV.U32 R155, RZ, RZ, 0x1 ;  /* 0x00000001ff9b7424 */ /* 0x000fe200078e00ff */
[----:B------:R-:W-:Y:S06]  /*5330*/  UISETP.NE.AND.EX UP0, UPT, UR39, URZ, UPT, UP0 ;  /* 0x000000ff2700728c */ /* 0x000fec000bf05300 */
[----:B------:R-:W-:Y:S05]  /*5340*/  PLOP3.LUT P3, PT, PT, PT, UP0, 0x80, 0x8 ;  /* 0x000000000008781c */ /* 0x000fea0003f6f008 */
[----:B------:R-:W1:Y:S01]  /*5350*/  @UP0 LDCU.64 UR6, c[0x0][0x888] ;  /* 0x00011100ff0607ac */ /* 0x000e620008000a00 */
[----:B------:R-:W-:Y:S07]  /*5360*/  @UP0 UIMAD UR4, UR36, UR44, URZ ;  /* 0x0000002c240402a4 */ /* 0x000fee000f8e02ff */
[----:B------:R-:W-:Y:S01]  /*5370*/  @!P3 PRMT R155, R0, 0x7610, R155 ;  /* 0x00007610009bb816 */ /* 0x000fe2000000009b */
[----:B-1----:R-:W-:Y:S03]  /*5380*/  @UP0 UIMAD.WIDE UR6, UR4, 0x4, UR6 ;  /* 0x00000004040608a5 */ /* 0x002fe6000f8e0206 */
[----:B------:R-:W1:Y:S03]  /*5390*/  @!UP0 LDCU UR4, c[0x0][0x880] ;  /* 0x00011000ff0487ac */ /* 0x000e660008000800 */
[----:B------:R-:W-:Y:S01]  /*53a0*/  IMAD.U32 R2, RZ, RZ, UR6 ;  /* 0x00000006ff027e24 */ /* 0x000fe2000f8e00ff */
[----:B------:R-:W-:Y:S05]  /*53b0*/  MOV R3, UR7 ;  /* 0x0000000700037c02 */ /* 0x000fea0008000f00 */
[----:B-----5:R2:W5:Y:S02]  /*53c0*/  @P3 LDG.E R81, desc[UR46][R2.64] ;  /* 0x0000002e02513981 */ /* 0x020564000c1e1900 */
[----:B-12---:R-:W-:Y:S02]  /*53d0*/  @!P3 IMAD.U32 R81, RZ, RZ, UR4 ;  /* 0x00000004ff51be24 */ /* 0x006fe4000f8e00ff */
.L_x_85:
[----:B------:R-:W-:Y:S05]  /*53e0*/  @!P4 BRA `(.L_x_86) ;  /* 0x000000000020c947 */ /* 0x000fea0003800000 */
[----:B------:R-:W-:Y:S04]  /*53f0*/  ISETP.NE.U32.AND P3, PT, R148, RZ, PT ;  /* 0x000000ff9400720c */ /* 0x000fe80003f65070 */
[----:B------:R-:W-:Y:S11]  /*5400*/  ISETP.NE.AND.EX P3, PT, R149, RZ, PT, P3 ;  /* 0x000000ff9500720c */ /* 0x000ff60003f65330 */
[----:B------:R-:W-:Y:S02]  /*5410*/  @!UPT UIADD3 URZ, UPT, UPT, URZ, URZ, URZ ;  /* 0x000000fffffff290 */ /* 0x000fe4000fffe0ff */
[----:B------:R-:W1:Y:S01]  /*5420*/  @P3 LDC.64 R2, c[0x0][0x8a8] ;  /* 0x00022a00ff023b82 */ /* 0x000e620000000a00 */
[----:B------:R-:W-:Y:S04]  /*5430*/  @P3 IMAD R0, R150, UR36, RZ ;  /* 0x0000002496003c24 */ /* 0x000fe8000f8e02ff */
[----:B-1----:R-:W-:Y:S05]  /*5440*/  @P3 IMAD.WIDE R2, R0, 0x4, R2 ;  /* 0x0000000400023825 */ /* 0x002fea00078e0202 */
[----:B-----5:R1:W5:Y:S02]  /*5450*/  @P3 LDG.E R78, desc[UR46][R2.64] ;  /* 0x0000002e024e3981 */ /* 0x020364000c1e1900 */
[----:B-1----:R-:W2:Y:S02]  /*5460*/  @!P3 LDC R78, c[0x0][0x8a0] ;  /* 0x00022800ff4ebb82 */ /* 0x002ea40000000800 */
.L_x_86:
[----:B-----5:R-:W-:Y:S01]  /*5470*/  FSETP.NEU.AND P3, PT, R81, RZ, PT ;  /* 0x000000ff5100720b */ /* 0x020fe20003f6d000 */
[----:B------:R-:W-:Y:S01]  /*5480*/  IMAD.SHL.U32 R182, R160, 0x2, RZ ;  /* 0x00000002a0b67824 */ /* 0x000fe200078e00ff */
[----:B------:R-:W-:Y:S01]  /*5490*/  SEL R3, RZ, 0xffffffff, P2 ;  /* 0xffffffffff037807 */ /* 0x000fe20001000000 */
[----:B------:R-:W-:Y:S01]  /*54a0*/  IMAD.SHL.U32 R100, R168, 0x10, RZ ;  /* 0x00000010a8647824 */ /* 0x000fe200078e00ff */
[----:B------:R-:W-:Y:S01]  /*54b0*/  @P1 LOP3.LUT P2, RZ, R155, 0xff, RZ, 0xc0, !PT ;  /* 0x000000ff9bff1812 */ /* 0x000fe2000784c0ff */
[----:B------:R-:W-:Y:S01]  /*54c0*/  VIADD R181, R182, UR48 ;  /* 0x00000030b6b57c36 */ /* 0x000fe20008000000 */
[----:B------:R-:W-:Y:S01]  /*54d0*/  @P1 SEL R2, RZ, 0xffffffff, P3 ;  /* 0xffffffffff021807 */ /* 0x000fe20001800000 */
[----:B------:R-:W-:Y:S01]  /*54e0*/  IMAD.MOV.U32 R108, RZ, RZ, -0x10 ;  /* 0xfffffff0ff6c7424 */ /* 0x000fe200078e00ff */
[----:B------:R-:W-:Y:S01]  /*54f0*/  LOP3.LUT R167, R167, 0x1, RZ, 0x3c, !PT ;  /* 0x00000001a7a77812 */ /* 0x000fe200078e3cff */
[----:B------:R-:W-:Y:S01]  /*5500*/  IMAD.SHL.U32 R102, R169, 0x10, RZ ;  /* 0x00000010a9667824 */ /* 0x000fe200078e00ff */
[----:B------:R-:W-:Y:S01]  /*5510*/  @P0 SEL R2, R3, R2, !P2 ;  /* 0x0000000203020207 */ /* 0x000fe20005000000 */
[C---:B------:R-:W-:Y:S01]  /*5520*/  IMAD.IADD R177, R181.reuse, 0x1, R100 ;  /* 0x00000001b5b17824 */ /* 0x040fe200078e0264 */
[----:B------:R-:W-:Y:S01]  /*5530*/  LEA R87, R76, UR48, 0x3 ;  /* 0x000000304c577c11 */ /* 0x000fe2000f8e18ff */
[----:B------:R-:W-:Y:S01]  /*5540*/  IMAD.IADD R180, R181, 0x1, R102 ;  /* 0x00000001b5b47824 */ /* 0x000fe200078e0266 */
[----:B------:R-:W-:Y:S01]  /*5550*/  @P1 LOP3.LUT R2, R2, 0x1, RZ, 0xc0, !PT ;  /* 0x0000000102021812 */ /* 0x000fe200078ec0ff */
[----:B------:R-:W-:Y:S01]  /*5560*/  IMAD.IADD R175, R102, 0x1, R177 ;  /* 0x0000000166af7824 */ /* 0x000fe200078e02b1 */
[----:B------:R-:W-:Y:S01]  /*5570*/  SHF.L.U32 R0, R166, 0x1f, RZ ;  /* 0x0000001fa6007819 */ /* 0x000fe200000006ff */
[----:B------:R-:W-:Y:S01]  /*5580*/  BSSY B1, `(.L_x_87) ;  /* 0x000004a000017945 */ /* 0x000fe20003800000 */
[----:B------:R-:W-:Y:S01]  /*5590*/  ISETP.NE.U32.OR P4, PT, R2, 0x1, !P1 ;  /* 0x000000010200780c */ /* 0x000fe20004f85470 */
[----:B------:R-:W-:Y:S01]  /*55a0*/  IMAD.MOV.U32 R103, RZ, RZ, 0x1 ;  /* 0x00000001ff677424 */ /* 0x000fe200078e00ff */
[----:B------:R-:W-:Y:S01]  /*55b0*/  PLOP3.LUT P2, PT, PT, PT, UP1, 0x80, 0x8 ;  /* 0x000000000008781c */ /* 0x000fe20003f4f018 */
[----:B------:R-:W-:Y:S01]  /*55c0*/  IMAD R80, R76, 0x100, R79 ;  /* 0x000001004c507824 */ /* 0x000fe200078e024f */
[----:B------:R-:W-:Y:S01]  /*55d0*/  SEL R2, RZ, 0xffffffff, P3 ;  /* 0xffffffffff027807 */ /* 0x000fe20001800000 */
[----:B------:R-:W-:Y:S01]  /*55e0*/  IMAD.MOV.U32 R101, RZ, RZ, RZ ;  /* 0x000000ffff657224 */ /* 0x000fe200078e00ff */
[----:B------:R-:W-:Y:S02]  /*55f0*/  LOP3.LUT P3, R172, R155, 0xff, RZ, 0xc0, !PT ;  /* 0x000000ff9bac7812 */ /* 0x000fe4000786c0ff */
[----:B------:R-:W-:Y:S02]  /*5600*/  CS2R R146, SRZ ;  /* 0x0000000000927805 */ /* 0x000fe4000001ff00 */
[----:B------:R-:W-:Y:S02]  /*5610*/  P2R R179, PR, RZ, 0x10 ;  /* 0x00000010ffb37803 */ /* 0x000fe40000000000 */
[----:B------:R-:W-:Y:S02]  /*5620*/  CS2R R144, SRZ ;  /* 0x0000000000907805 */ /* 0x000fe4000001ff00 */
[----:B------:R-:W-:Y:S02]  /*5630*/  CS2R R138, SRZ ;  /* 0x00000000008a7805 */ /* 0x000fe4000001ff00 */
[----:B------:R-:W-:Y:S02]  /*5640*/  CS2R R136, SRZ ;  /* 0x0000000000887805 */ /* 0x000fe4000001ff00 */
[----:B------:R-:W-:Y:S02]  /*5650*/  CS2R R130, SRZ ;  /* 0x0000000000827805 */ /* 0x000fe4000001ff00 */
[----:B------:R-:W-:Y:S02]  /*5660*/  @P4 SHF.L.U32 R4, R167, 0x1f, RZ ;  /* 0x0000001fa7044819 */ /* 0x000fe400000006ff */
[----:B------:R-:W-:Y:S02]  /*5670*/  CS2R R128, SRZ ;  /* 0x0000000000807805 */ /* 0x000fe4000001ff00 */
[----:B------:R-:W-:Y:S02]  /*5680*/  @P2 SEL R2, R3, R2, !P3 ;  /* 0x0000000203022207 */ /* 0x000fe40005800000 */
[----:B------:R-:W-:Y:S01]  /*5690*/  CS2R R122, SRZ ;  /* 0x00000000007a7805 */ /* 0x000fe2000001ff00 */
[----:B------:R-:W1:Y:S01]  /*56a0*/  @P4 SYNCS.PHASECHK.TRANS64.TRYWAIT P1, [UR48+0x30], R4 ;  /* 0x00003004ff0045a7 */ /* 0x000e620008021130 */
[----:B------:R-:W-:Y:S02]  /*56b0*/  CS2R R120, SRZ ;  /* 0x0000000000787805 */ /* 0x000fe4000001ff00 */
[----:B------:R-:W-:Y:S02]  /*56c0*/  LOP3.LUT R2, R2, 0x1, RZ, 0xc0, !PT ;  /* 0x0000000102027812 */ /* 0x000fe400078ec0ff */
[----:B------:R-:W-:Y:S02]  /*56d0*/  CS2R R114, SRZ ;  /* 0x0000000000727805 */ /* 0x000fe4000001ff00 */
[----:B------:R-:W-:Y:S02]  /*56e0*/  CS2R R112, SRZ ;  /* 0x0000000000707805 */ /* 0x000fe4000001ff00 */
[----:B------:R-:W-:Y:S02]  /*56f0*/  CS2R R106, SRZ ;  /* 0x00000000006a7805 */ /* 0x000fe4000001ff00 */
[----:B------:R-:W-:Y:S02]  /*5700*/  ISETP.NE.U32.AND P2, PT, R2, 0x1, PT ;  /* 0x000000010200780c */ /* 0x000fe40003f45070 */
[----:B------:R-:W-:Y:S02]  /*5710*/  CS2R R104, SRZ ;  /* 0x0000000000687805 */ /* 0x000fe4000001ff00 */
[----:B------:R-:W-:Y:S02]  /*5720*/  CS2R R98, SRZ ;  /* 0x0000000000627805 */ /* 0x000fe4000001ff00 */
[----:B------:R-:W-:Y:S02]  /*5730*/  CS2R R96, SRZ ;  /* 0x0000000000607805 */ /* 0x000fe4000001ff00 */
[----:B------:R-:W-:Y:S02]  /*5740*/  P2R R109, PR, RZ, 0x4 ;  /* 0x00000004ff6d7803 */ /* 0x000fe40000000000 */
[----:B------:R-:W-:Y:S02]  /*5750*/  CS2R R90, SRZ ;  /* 0x00000000005a7805 */ /* 0x000fe4000001ff00 */
[----:B------:R-:W-:Y:S02]  /*5760*/  ISETP.NE.U32.AND P2, PT, R161, 0x1, PT ;  /* 0x00000001a100780c */ /* 0x000fe40003f45070 */
[----:B------:R-:W-:Y:S01]  /*5770*/  CS2R R88, SRZ ;  /* 0x0000000000587805 */ /* 0x000fe2000001ff00 */
[----:B------:R3:W4:Y:S01]  /*5780*/  SYNCS.PHASECHK.TRANS64.TRYWAIT P0, [R87+URZ+0xa0], R0 ;  /* 0x0000a000570075a7 */ /* 0x00072200080011ff */
[----:B------:R-:W-:Y:S05]  /*5790*/  SEL R108, R108, 0x10, !P2 ;  /* 0x000000106c6c7807 */ /* 0x000fea0005000000 */
[----:B------:R-:W-:Y:S02]  /*57a0*/  IMAD.IADD R181, R181, 0x1, R108 ;  /* 0x00000001b5b57824 */ /* 0x000fe400078e026c */
[C---:B------:R-:W-:Y:S02]  /*57b0*/  IMAD.IADD R178, R108.reuse, 0x1, R180 ;  /* 0x000000016cb27824 */ /* 0x040fe400078e02b4 */
[C---:B------:R-:W-:Y:S02]  /*57c0*/  IMAD.IADD R176, R108.reuse, 0x1, R177 ;  /* 0x000000016cb07824 */ /* 0x040fe400078e02b1 */
[----:B------:R-:W-:Y:S01]  /*57d0*/  IMAD.IADD R174, R108, 0x1, R175 ;  /* 0x000000016cae7824 */ /* 0x000fe200078e02af */
[----:B-1----:R-:W-:Y:S01]  /*57e0*/  @P4 SEL R103, RZ, 0x1, !P1 ;  /* 0x00000001ff674807 */ /* 0x002fe20004800000 */
[----:B---3--:R-:W-:Y:S06]  /*57f0*/  @!P4 BRA `(.L_x_88) ;  /* 0x000000000088c947 */ /* 0x008fec0003800000 */
[----:B------:R-:W-:Y:S01]  /*5800*/  IMAD.MOV.U32 R147, RZ, RZ, RZ ;  /* 0x000000ffff937224 */ /* 0x000fe200078e00ff */
[----:B------:R-:W-:Y:S01]  /*5810*/  ISETP.NE.AND P1, PT, R103, RZ, PT ;  /* 0x000000ff6700720c */ /* 0x000fe20003f25270 */
[----:B------:R-:W-:Y:S01]  /*5820*/  BSSY B0, `(.L_x_89) ;  /* 0x0000014000007945 */ /* 0x000fe20003800000 */
[----:B------:R-:W-:Y:S02]  /*5830*/  CS2R R90, SRZ ;  /* 0x00000000005a7805 */ /* 0x000fe4000001ff00 */
        /* <DEDUP_REMOVED lines=13> */
[----:B------:R-:W-:Y:S01]  /*5910*/  CS2R R144, SRZ ;  /* 0x0000000000907805 */ /* 0x000fe2000001ff00 */
[----:B------:R-:W-:Y:S06]  /*5920*/  @P1 BRA `(.L_x_90) ;  /* 0x00000000000c1947 */ /* 0x000fec0003800000 */
[----:B------:R-:W-:Y:S04]  /*5930*/  SHF.L.U32 R3, R167, 0x1f, RZ ;  /* 0x0000001fa7037819 */ /* 0x000fe800000006ff */
[----:B------:R-:W1:Y:S02]  /*5940*/  SYNCS.PHASECHK.TRANS64.TRYWAIT P1, [UR48+0x30], R3 ;  /* 0x00003003ff0075a7 */ /* 0x000e640008021130 */
[----:B-1----:R-:W-:Y:S05]  /*5950*/  @!P1 BRA `(.L_x_91) ;  /* 0x0000005800d49947 */ /* 0x002fea0003800000 */
.L_x_90:
[----:B------:R-:W-:Y:S05]  /*5960*/  BSYNC B0 ;  /* 0x0000000000007941 */ /* 0x000fea0003800000 */
.L_x_89:
[----:B------:R-:W-:Y:S01]  /*5970*/  ISETP.NE.AND P1, PT, R109, RZ, PT ;  /* 0x000000ff6d00720c */ /* 0x000fe20003f25270 */
[----:B------:R-:W-:Y:S11]  /*5980*/  HFMA2 R101, -RZ, RZ, 0, 5.9604644775390625e-08 ;  /* 0x00000001ff657431 */ /* 0x000ff600000001ff */
[----:B------:R-:W-:Y:S01]  /*5990*/  @!UPT UIADD3 URZ, UPT, UPT, URZ, URZ, URZ ;  /* 0x000000fffffff290 */ /* 0x000fe2000fffe0ff */
[----:B------:R3:W1:Y:S04]  /*59a0*/  @P1 LDS.128 R88, [R182+UR48+0x400] ;  /* 0x00040030b6581984 */ /* 0x0006680008000c00 */
[----:B------:R3:W1:Y:S04]  /*59b0*/  @P1 LDS.128 R96, [R181+0x400] ;  /* 0x00040000b5601984 */ /* 0x0006680000000c00 */
[----:B------:R3:W1:Y:S04]  /*59c0*/  @P1 LDS.128 R104, [R180+0x400] ;  /* 0x00040000b4681984 */ /* 0x0006680000000c00 */
[----:B------:R3:W1:Y:S04]  /*59d0*/  @P1 LDS.128 R112, [R178+0x400] ;  /* 0x00040000b2701984 */ /* 0x0006680000000c00 */
[----:B------:R3:W1:Y:S04]  /*59e0*/  @P1 LDS.128 R120, [R177+0x400] ;  /* 0x00040000b1781984 */ /* 0x0006680000000c00 */
[----:B------:R3:W1:Y:S04]  /*59f0*/  @P1 LDS.128 R128, [R176+0x400] ;  /* 0x00040000b0801984 */ /* 0x0006680000000c00 */
[----:B------:R3:W1:Y:S04]  /*5a00*/  @P1 LDS.128 R136, [R175+0x400] ;  /* 0x00040000af881984 */ /* 0x0006680000000c00 */
[----:B------:R3:W1:Y:S02]  /*5a10*/  @P1 LDS.128 R144, [R174+0x400] ;  /* 0x00040000ae901984 */ /* 0x0006640000000c00 */
.L_x_88:
[----:B------:R-:W-:Y:S05]  /*5a20*/  BSYNC B1 ;  /* 0x0000000000017941 */ /* 0x000fea0003800000 */
.L_x_87:
[----:B-1----:R-:W-:Y:S04]  /*5a30*/  SHF.R.U32.HI R3, RZ, 0x15, R80 ;  /* 0x00000015ff037819 */ /* 0x002fe80000011650 */
[----:B------:R-:W-:Y:S01]  /*5a40*/  LOP3.LUT P1, RZ, R3, 0x3, R162, 0x48, !PT ;  /* 0x0000000303ff7812 */ /* 0x000fe200078248a2 */
[----:B------:R-:W-:Y:S01]  /*5a50*/  @!UPT UIADD3 URZ, UPT, UPT, URZ, URZ, URZ ;  /* 0x000000fffffff290 */ /* 0x000fe2000fffe0ff */
[----:B----4-:R-:W-:Y:S11]  /*5a60*/  @P0 BRA `(.L_x_92) ;  /* 0x0000000000080947 */ /* 0x010ff60003800000 */
[----:B------:R-:W1:Y:S02]  /*5a70*/  SYNCS.PHASECHK.TRANS64.TRYWAIT P0, [R87+URZ+0xa0], R0 ;  /* 0x0000a000570075a7 */ /* 0x000e6400080011ff */
[----:B-1----:R-:W-:Y:S05]  /*5a80*/  @!P0 BRA `(.L_x_93) ;  /* 0x0000005800a08947 */ /* 0x002fea0003800000 */
.L_x_92:
[----:B------:R-:W-:Y:S05]  /*5a90*/  @!P1 BRA `(.L_x_94) ;  /* 0x0000000000409947 */ /* 0x000fea0003800000 */
[----:B------:R-:W4:Y:S01]  /*5aa0*/  LDCU.64 UR8, c[0x4][0x70] ;  /* 0x01000e00ff0877ac */ /* 0x000f220008000a00 */
[----:B------:R-:W-:Y:S01]  /*5ab0*/  MOV R3, 0x0 ;  /* 0x0000000000037802 */ /* 0x000fe20000000f00 */
[----:B------:R-:W-:Y:S02]  /*5ac0*/  HFMA2 R12, -RZ, RZ, 0, 5.9604644775390625e-08 ;  /* 0x00000001ff0c7431 */ /* 0x000fe400000001ff */
[----:B------:R-:W-:Y:S02]  /*5ad0*/  IMAD.MOV.U32 R8, RZ, RZ, 0x192 ;  /* 0x00000192ff087424 */ /* 0x000fe400078e00ff */
[----:B------:R-:W-:Y:S01]  /*5ae0*/  IMAD.MOV.U32 R13, RZ, RZ, RZ ;  /* 0x000000ffff0d7224 */ /* 0x000fe200078e00ff */
[----:B------:R-:W5:Y:S01]  /*5af0*/  LDCU.64 UR6, c[0x4][0x78] ;  /* 0x01000f00ff0677ac */ /* 0x000f620008000a00 */
[----:B------:R-:W1:Y:S01]  /*5b00*/  LDC.64 R2, c[0x4][R3] ;  /* 0x0100000003027b82 */ /* 0x000e620000000a00 */
[----:B------:R-:W2:Y:S01]  /*5b10*/  LDCU.64 UR4, c[0x4][0x10] ;  /* 0x01000200ff0477ac */ /* 0x000ea20008000a00 */
[----:B----4-:R-:W-:Y:S01]  /*5b20*/  MOV R5, UR9 ;  /* 0x0000000900057c02 */ /* 0x010fe20008000f00 */
[----:B------:R-:W-:Y:S01]  /*5b30*/  IMAD.U32 R4, RZ, RZ, UR8 ;  /* 0x00000008ff047e24 */ /* 0x000fe2000f8e00ff */
[----:B-----5:R-:W-:Y:S01]  /*5b40*/  MOV R7, UR7 ;  /* 0x0000000700077c02 */ /* 0x020fe20008000f00 */
[----:B------:R-:W-:Y:S01]  /*5b50*/  IMAD.U32 R6, RZ, RZ, UR6 ;  /* 0x00000006ff067e24 */ /* 0x000fe2000f8e00ff */
[----:B--2---:R-:W-:Y:S01]  /*5b60*/  MOV R11, UR5 ;  /* 0x00000005000b7c02 */ /* 0x004fe20008000f00 */
[----:B------:R-:W-:Y:S02]  /*5b70*/  IMAD.U32 R10, RZ, RZ, UR4 ;  /* 0x00000004ff0a7e24 */ /* 0x000fe4000f8e00ff */
[----:B------:R-:W-:Y:S07]  /*5b80*/  LEPC R20, `(.L_x_94) ;  /* 0x000000001014794e */ /* 0x000fee0000000000 */
[----:B-1-3--:R-:W-:Y:S05]  /*5b90*/  CALL.ABS.NOINC R2 ;  /* 0x0000000002007343 */ /* 0x00afea0003c00000 */
.L_x_94:
[----:B------:R-:W-:Y:S01]  /*5ba0*/  SHF.L.U32 R82, R88, 0x10, RZ ;  /* 0x0000001058527819 */ /* 0x000fe200000006ff */
[----:B------:R-:W-:Y:S05]  /*5bb0*/  WARPSYNC.ALL ;  /* 0x0000000000007948 */ /* 0x000fea0003800000 */
[----:B------:R-:W-:Y:S01]  /*5bc0*/  R2UR UR4, R80 ;  /* 0x00000000500472ca */ /* 0x000fe200000e0000 */
[----:B------:R-:W-:Y:S01]  /*5bd0*/  BSSY.RECONVERGENT B0, `(.L_x_95) ;  /* 0x00000fc000007945 */ /* 0x000fe20003800200 */
[----:B------:R-:W-:Y:S02]  /*5be0*/  LOP3.LUT R83, R88, 0xffff0000, RZ, 0xc0, !PT ;  /* 0xffff000058537812 */ /* 0x000fe400078ec0ff */
[----:B------:R-:W-:Y:S02]  /*5bf0*/  LOP3.LUT R84, R89, 0xffff0000, RZ, 0xc0, !PT ;  /* 0xffff000059547812 */ /* 0x000fe400078ec0ff */
[C---:B------:R-:W-:Y:S02]  /*5c00*/  SHF.L.U32 R85, R107.reuse, 0x10, RZ ;  /* 0x000000106b557819 */ /* 0x040fe400000006ff */
[----:B------:R-:W-:Y:S02]  /*5c10*/  LOP3.LUT R86, R107, 0xffff0000, RZ, 0xc0, !PT ;  /* 0xffff00006b567812 */ /* 0x000fe400078ec0ff */
[----:B------:R-:W-:Y:S03]  /*5c20*/  ISETP.NE.AND P0, PT, R170, RZ, PT ;  /* 0x000000ffaa00720c */ /* 0x000fe60003f05270 */
[----:B------:R-:W1:Y:S02]  /*5c30*/  LDTM.x64 R4, tmem[UR4] ;  /* 0x00000004000479ee */ /* 0x000e640008340000 */
[C---:B-12---:R-:W-:Y:S01]  /*5c40*/  FMUL R0, R78.reuse, R4 ;  /* 0x000000044e007220 */ /* 0x046fe20000400000 */
[C---:B------:R-:W-:Y:S01]  /*5c50*/  FMUL R2, R78.reuse, R5 ;  /* 0x000000054e027220 */ /* 0x040fe20000400000 */
[C---:B------:R-:W-:Y:S01]  /*5c60*/  FMUL R3, R78.reuse, R6 ;  /* 0x000000064e037220 */ /* 0x040fe20000400000 */
[----:B------:R-:W-:Y:S01]  /*5c70*/  FMUL R7, R78, R7 ;  /* 0x000000074e077220 */ /* 0x000fe20000400000 */
[----:B------:R-:W-:Y:S01]  /*5c80*/  FFMA R0, R81, R82, R0 ;  /* 0x0000005251007223 */ /* 0x000fe20000000000 */
[----:B------:R-:W-:Y:S01]  /*5c90*/  SHF.L.U32 R82, R89, 0x10, RZ ;  /* 0x0000001059527819 */ /* 0x000fe200000006ff */
[C---:B------:R-:W-:Y:S01]  /*5ca0*/  FFMA R2, R81.reuse, R83, R2 ;  /* 0x0000005351027223 */ /* 0x040fe20000000002 */
[----:B------:R-:W-:Y:S01]  /*5cb0*/  SHF.L.U32 R83, R90, 0x10, RZ ;  /* 0x000000105a537819 */ /* 0x000fe200000006ff */
[C---:B------:R-:W-:Y:S01]  /*5cc0*/  FMUL R4, R78.reuse, R8 ;  /* 0x000000084e047220 */ /* 0x040fe20000400000 */
[----:B------:R-:W-:Y:S01]  /*5cd0*/  FMUL R5, R78, R9 ;  /* 0x000000094e057220 */ /* 0x000fe20000400000 */
[C---:B------:R-:W-:Y:S01]  /*5ce0*/  FFMA R3, R81.reuse, R82, R3 ;  /* 0x0000005251037223 */ /* 0x040fe20000000003 */
[----:B------:R-:W-:Y:S01]  /*5cf0*/  LOP3.LUT R82, R90, 0xffff0000, RZ, 0xc0, !PT ;  /* 0xffff00005a527812 */ /* 0x000fe200078ec0ff */
[----:B------:R-:W-:Y:S01]  /*5d00*/  FFMA R7, R81, R84, R7 ;  /* 0x0000005451077223 */ /* 0x000fe20000000007 */
[----:B------:R-:W-:Y:S01]  /*5d10*/  LOP3.LUT R84, R91, 0xffff0000, RZ, 0xc0, !PT ;  /* 0xffff00005b547812 */ /* 0x000fe200078ec0ff */
[----:B------:R-:W-:Y:S01]  /*5d20*/  FFMA R4, R81, R83, R4 ;  /* 0x0000005351047223 */ /* 0x000fe20000000004 */
[----:B------:R-:W-:Y:S01]  /*5d30*/  SHF.L.U32 R83, R91, 0x10, RZ ;  /* 0x000000105b537819 */ /* 0x000fe200000006ff */
[----:B------:R-:W-:Y:S01]  /*5d40*/  FMUL R6, R78, R10 ;  /* 0x0000000a4e067220 */ /* 0x000fe20000400000 */
[----:B------:R-:W-:Y:S01]  /*5d50*/  F2FP.BF16.F32.PACK_AB R92, R2, R0 ;  /* 0x00000000025c723e */ /* 0x000fe200000010ff */
[----:B------:R-:W-:Y:S01]  /*5d60*/  FMUL R11, R78, R11 ;  /* 0x0000000b4e0b7220 */ /* 0x000fe20000400000 */
[----:B------:R-:W-:Y:S01]  /*5d70*/  F2FP.BF16.F32.PACK_AB R93, R7, R3 ;  /* 0x00000003075d723e */ /* 0x000fe200000010ff */
[C---:B------:R-:W-:Y:S01]  /*5d80*/  FFMA R5, R81.reuse, R82, R5 ;  /* 0x0000005251057223 */ /* 0x040fe20000000005 */
[----:B------:R-:W-:Y:S01]  /*5d90*/  SHF.L.U32 R82, R96, 0x10, RZ ;  /* 0x0000001060527819 */ /* 0x000fe200000006ff */
[----:B------:R-:W-:Y:S01]  /*5da0*/  FFMA R6, R81, R83, R6 ;  /* 0x0000005351067223 */ /* 0x000fe20000000006 */
[----:B------:R-:W-:Y:S01]  /*5db0*/  SHF.L.U32 R83, R98, 0x10, RZ ;  /* 0x0000001062537819 */ /* 0x000fe200000006ff */
[----:B------:R-:W-:Y:S01]  /*5dc0*/  FMUL R8, R78, R12 ;  /* 0x0000000c4e087220 */ /* 0x000fe20000400000 */
[----:B------:R-:W-:Y:S01]  /*5dd0*/  F2FP.BF16.F32.PACK_AB R94, R5, R4 ;  /* 0x00000004055e723e */ /* 0x000fe200000010ff */
[C---:B------:R-:W-:Y:S01]  /*5de0*/  FFMA R11, R81.reuse, R84, R11 ;  /* 0x00000054510b7223 */ /* 0x040fe2000000000b */
[----:B------:R-:W-:Y:S01]  /*5df0*/  LOP3.LUT R84, R96, 0xffff0000, RZ, 0xc0, !PT ;  /* 0xffff000060547812 */ /* 0x000fe200078ec0ff */
[C---:B------:R-:W-:Y:S01]  /*5e00*/  FMUL R9, R78.reuse, R13 ;  /* 0x0000000d4e097220 */ /* 0x040fe20000400000 */
[----:B------:R-:W-:Y:S01]  /*5e10*/  FFMA R8, R81, R82, R8 ;  /* 0x0000005251087223 */ /* 0x000fe20000000008 */
[----:B------:R-:W-:Y:S01]  /*5e20*/  SHF.L.U32 R82, R97, 0x10, RZ ;  /* 0x0000001061527819 */ /* 0x000fe200000006ff */
[C---:B------:R-:W-:Y:S01]  /*5e30*/  FMUL R10, R78.reuse, R14 ;  /* 0x0000000e4e0a7220 */ /* 0x040fe20000400000 */
[----:B------:R-:W-:Y:S01]  /*5e40*/  F2FP.BF16.F32.PACK_AB R95, R11, R6 ;  /* 0x000000060b5f723e */ /* 0x000fe200000010ff */
[----:B------:R-:W-:Y:S01]  /*5e50*/  FFMA R9, R81, R84, R9 ;  /* 0x0000005451097223 */ /* 0x000fe20000000009 */
[----:B------:R-:W-:Y:S01]  /*5e60*/  LOP3.LUT R84, R97, 0xffff0000, RZ, 0xc0, !PT ;  /* 0xffff000061547812 */ /* 0x000fe200078ec0ff */
[----:B------:R-:W-:Y:S01]  /*5e70*/  FMUL R15, R78, R15 ;  /* 0x0000000f4e0f7220 */ /* 0x000fe20000400000 */
[----:B------:R-:W-:Y:S01]  /*5e80*/  FFMA R10, R81, R82, R10 ;  /* 0x00000052510a7223 */ /* 0x000fe2000000000a */
[----:B------:R-:W-:Y:S01]  /*5e90*/  LOP3.LUT R82, R98, 0xffff0000, RZ, 0xc0, !PT ;  /* 0xffff000062527812 */ /* 0x000fe200078ec0ff */
[C---:B------:R-:W-:Y:S01]  /*5ea0*/  FMUL R12, R78.reuse, R16 ;  /* 0x000000104e0c7220 */ /* 0x040fe20000400000 */
[----:B------:R-:W-:Y:S01]  /*5eb0*/  F2FP.BF16.F32.PACK_AB R116, R9, R8 ;  /* 0x000000080974723e */ /* 0x000fe200000010ff */
[----:B------:R-:W-:Y:S01]  /*5ec0*/  FMUL R13, R78, R17 ;  /* 0x000000114e0d7220 */ /* 0x000fe20000400000 */
[----:B------:R-:W-:Y:S01]  /*5ed0*/  FFMA R15, R81, R84, R15 ;  /* 0x00000054510f7223 */ /* 0x000fe2000000000f */
[----:B------:R-:W-:Y:S01]  /*5ee0*/  LOP3.LUT R84, R99, 0xffff0000, RZ, 0xc0, !PT ;  /* 0xffff000063547812 */ /* 0x000fe200078ec0ff */
[----:B------:R-:W-:Y:S01]  /*5ef0*/  FFMA R12, R81, R83, R12 ;  /* 0x00000053510c7223 */ /* 0x000fe2000000000c */
[----:B------:R-:W-:Y:S01]  /*5f00*/  SHF.L.U32 R83, R99, 0x10, RZ ;  /* 0x0000001063537819 */ /* 0x000fe200000006ff */
[----:B------:R-:W-:Y:S01]  /*5f10*/  FFMA R13, R81, R82, R13 ;  /* 0x00000052510d7223 */ /* 0x000fe2000000000d */
[----:B------:R-:W-:Y:S01]  /*5f20*/  SHF.L.U32 R82, R104, 0x10, RZ ;  /* 0x0000001068527819 */ /* 0x000fe200000006ff */
[C---:B------:R-:W-:Y:S01]  /*5f30*/  FMUL R14, R78.reuse, R18 ;  /* 0x000000124e0e7220 */ /* 0x040fe20000400000 */
[----:B------:R-:W-:Y:S01]  /*5f40*/  F2FP.BF16.F32.PACK_AB R117, R15, R10 ;  /* 0x0000000a0f75723e */ /* 0x000fe200000010ff */
[C---:B------:R-:W-:Y:S01]  /*5f50*/  FMUL R19, R78.reuse, R19 ;  /* 0x000000134e137220 */ /* 0x040fe20000400000 */
[----:B------:R-:W-:Y:S01]  /*5f60*/  F2FP.BF16.F32.PACK_AB R118, R13, R12 ;  /* 0x0000000c0d76723e */ /* 0x000fe200000010ff */
[----:B------:R-:W-:Y:S01]  /*5f70*/  FMUL R16, R78, R20 ;  /* 0x000000144e107220 */ /* 0x000fe20000400000 */
[C---:B------:R-:W-:Y:S01]  /*5f80*/  FFMA R14, R81.reuse, R83, R14 ;  /* 0x00000053510e7223 */ /* 0x040fe2000000000e */
[----:B------:R-:W-:Y:S01]  /*5f90*/  SHF.L.U32 R83, R106, 0x10, RZ ;  /* 0x000000106a537819 */ /* 0x000fe200000006ff */
[C---:B------:R-:W-:Y:S01]  /*5fa0*/  FFMA R19, R81.reuse, R84, R19 ;  /* 0x0000005451137223 */ /* 0x040fe20000000013 */
[----:B------:R-:W-:Y:S01]  /*5fb0*/  LOP3.LUT R84, R104, 0xffff0000, RZ, 0xc0, !PT ;  /* 0xffff000068547812 */ /* 0x000fe200078ec0ff */
[----:B------:R-:W-:Y:S01]  /*5fc0*/  FFMA R16, R81, R82, R16 ;  /* 0x0000005251107223 */ /* 0x000fe20000000010 */
[----:B------:R-:W-:Y:S01]  /*5fd0*/  SHF.L.U32 R82, R105, 0x10, RZ ;  /* 0x0000001069527819 */ /* 0x000fe200000006ff */
[C---:B------:R-:W-:Y:S01]  /*5fe0*/  FMUL R17, R78.reuse, R21 ;  /* 0x000000154e117220 */ /* 0x040fe20000400000 */
[----:B------:R-:W-:Y:S01]  /*5ff0*/  F2FP.BF16.F32.PACK_AB R119, R19, R14 ;  /* 0x0000000e1377723e */ /* 0x000fe200000010ff */
[C---:B------:R-:W-:Y:S01]  /*6000*/  FMUL R18, R78.reuse, R22 ;  /* 0x000000164e127220 */ /* 0x040fe20000400000 */
[----:B------:R-:W-:Y:S01]  /*6010*/  FMUL R23, R78, R23 ;  /* 0x000000174e177220 */ /* 0x000fe20000400000 */
[C---:B------:R-:W-:Y:S01]  /*6020*/  FFMA R17, R81.reuse, R84, R17 ;  /* 0x0000005451117223 */ /* 0x040fe20000000011 */
[----:B------:R-:W-:Y:S01]  /*6030*/  LOP3.LUT R84, R106, 0xffff0000, RZ, 0xc0, !PT ;  /* 0xffff00006a547812 */ /* 0x000fe200078ec0ff */
[----:B------:R-:W-:Y:S01]  /*6040*/  FFMA R18, R81, R82, R18 ;  /* 0x0000005251127223 */ /* 0x000fe20000000012 */
[----:B------:R-:W-:Y:S01]  /*6050*/  LOP3.LUT R82, R105, 0xffff0000, RZ, 0xc0, !PT ;  /* 0xffff000069527812 */ /* 0x000fe200078ec0ff */
[C---:B------:R-:W-:Y:S01]  /*6060*/  FMUL R20, R78.reuse, R24 ;  /* 0x000000184e147220 */ /* 0x040fe20000400000 */
[----:B------:R-:W-:Y:S01]  /*6070*/  F2FP.BF16.F32.PACK_AB R124, R17, R16 ;  /* 0x00000010117c723e */ /* 0x000fe200000010ff */
[C---:B------:R-:W-:Y:S01]  /*6080*/  FMUL R21, R78.reuse, R25 ;  /* 0x000000194e157220 */ /* 0x040fe20000400000 */
[----:B------:R-:W-:Y:S01]  /*6090*/  FMUL R22, R78, R26 ;  /* 0x0000001a4e167220 */ /* 0x000fe20000400000 */
[C---:B------:R-:W-:Y:S01]  /*60a0*/  FFMA R23, R81.reuse, R82, R23 ;  /* 0x0000005251177223 */ /* 0x040fe20000000017 */
[----:B------:R-:W-:Y:S01]  /*60b0*/  SHF.L.U32 R82, R112, 0x10, RZ ;  /* 0x0000001070527819 */ /* 0x000fe200000006ff */
[C---:B------:R-:W-:Y:S01]  /*60c0*/  FMUL R27, R78.reuse, R27 ;  /* 0x0000001b4e1b7220 */ /* 0x040fe20000400000 */
[----:B------:R-:W-:Y:S01]  /*60d0*/  FFMA R20, R81, R83, R20 ;  /* 0x0000005351147223 */ /* 0x000fe20000000014 */
[----:B------:R-:W-:Y:S01]  /*60e0*/  SHF.L.U32 R83, R113, 0x10, RZ ;  /* 0x0000001071537819 */ /* 0x000fe200000006ff */
[----:B------:R-:W-:Y:S01]  /*60f0*/  FMUL R24, R78, R28 ;  /* 0x0000001c4e187220 */ /* 0x000fe20000400000 */
[----:B------:R-:W-:Y:S01]  /*6100*/  F2FP.BF16.F32.PACK_AB R125, R23, R18 ;  /* 0x00000012177d723e */ /* 0x000fe200000010ff */
[C---:B------:R-:W-:Y:S01]  /*6110*/  FFMA R21, R81.reuse, R84, R21 ;  /* 0x0000005451157223 */ /* 0x040fe20000000015 */
[----:B------:R-:W-:Y:S01]  /*6120*/  LOP3.LUT R84, R112, 0xffff0000, RZ, 0xc0, !PT ;  /* 0xffff000070547812 */ /* 0x000fe200078ec0ff */
[----:B------:R-:W-:Y:S01]  /*6130*/  FFMA R22, R81, R85, R22 ;  /* 0x0000005551167223 */ /* 0x000fe20000000016 */
[----:B------:R-:W-:Y:S01]  /*6140*/  SHF.L.U32 R85, R115, 0x10, RZ ;  /* 0x0000001073557819 */ /* 0x000fe200000006ff */
[----:B------:R-:W-:Y:S01]  /*6150*/  FFMA R27, R81, R86, R27 ;  /* 0x00000056511b7223 */ /* 0x000fe2000000001b */
[----:B------:R-:W-:Y:S01]  /*6160*/  F2FP.BF16.F32.PACK_AB R126, R21, R20 ;  /* 0x00000014157e723e */ /* 0x000fe200000010ff */
[----:B------:R-:W-:Y:S01]  /*6170*/  FFMA R24, R81, R82, R24 ;  /* 0x0000005251187223 */ /* 0x000fe20000000018 */
[----:B------:R-:W-:Y:S01]  /*6180*/  LOP3.LUT R82, R113, 0xffff0000, RZ, 0xc0, !PT ;  /* 0xffff000071527812 */ /* 0x000fe200078ec0ff */
[C---:B------:R-:W-:Y:S01]  /*6190*/  FMUL R25, R78.reuse, R29 ;  /* 0x0000001d4e197220 */ /* 0x040fe20000400000 */
[----:B------:R-:W-:Y:S01]  /*61a0*/  F2FP.BF16.F32.PACK_AB R127, R27, R22 ;  /* 0x000000161b7f723e */ /* 0x000fe200000010ff */
[C---:B------:R-:W-:Y:S01]  /*61b0*/  FMUL R26, R78.reuse, R30 ;  /* 0x0000001e4e1a7220 */ /* 0x040fe20000400000 */
[----:B------:R-:W-:Y:S01]  /*61c0*/  LOP3.LUT R86, R147, 0xffff0000, RZ, 0xc0, !PT ;  /* 0xffff000093567812 */ /* 0x000fe200078ec0ff */
[----:B------:R-:W-:Y:S01]  /*61d0*/  FMUL R31, R78, R31 ;  /* 0x0000001f4e1f7220 */ /* 0x000fe20000400000 */
[----:B------:R-:W-:Y:S01]  /*61e0*/  FFMA R25, R81, R84, R25 ;  /* 0x0000005451197223 */ /* 0x000fe20000000019 */
[----:B------:R-:W-:Y:S01]  /*61f0*/  LOP3.LUT R84, R115, 0xffff0000, RZ, 0xc0, !PT ;  /* 0xffff000073547812 */ /* 0x000fe200078ec0ff */
[C---:B------:R-:W-:Y:S01]  /*6200*/  FFMA R26, R81.reuse, R83, R26 ;  /* 0x00000053511a7223 */ /* 0x040fe2000000001a */
[C---:B------:R-:W-:Y:S01]  /*6210*/  SHF.L.U32 R83, R114.reuse, 0x10, RZ ;  /* 0x0000001072537819 */ /* 0x040fe200000006ff */
[C---:B------:R-:W-:Y:S01]  /*6220*/  FFMA R31, R81.reuse, R82, R31 ;  /* 0x00000052511f7223 */ /* 0x040fe2000000001f */
[----:B------:R-:W-:Y:S01]  /*6230*/  LOP3.LUT R82, R114, 0xffff0000, RZ, 0xc0, !PT ;  /* 0xffff000072527812 */ /* 0x000fe200078ec0ff */
[C---:B------:R-:W-:Y:S01]  /*6240*/  FMUL R28, R78.reuse, R32 ;  /* 0x000000204e1c7220 */ /* 0x040fe20000400000 */
[C---:B------:R-:W-:Y:S01]  /*6250*/  FMUL R29, R78.reuse, R33 ;  /* 0x000000214e1d7220 */ /* 0x040fe20000400000 */
[C---:B------:R-:W-:Y:S01]  /*6260*/  FMUL R30, R78.reuse, R34 ;  /* 0x000000224e1e7220 */ /* 0x040fe20000400000 */
[----:B------:R-:W-:Y:S01]  /*6270*/  FMUL R35, R78, R35 ;  /* 0x000000234e237220 */ /* 0x000fe20000400000 */
[----:B------:R-:W-:Y:S01]  /*6280*/  FFMA R28, R81, R83, R28 ;  /* 0x00000053511c7223 */ /* 0x000fe2000000001c */
[----:B------:R-:W-:Y:S01]  /*6290*/  SHF.L.U32 R83, R121, 0x10, RZ ;  /* 0x0000001079537819 */ /* 0x000fe200000006ff */
[C---:B------:R-:W-:Y:S01]  /*62a0*/  FFMA R29, R81.reuse, R82, R29 ;  /* 0x00000052511d7223 */ /* 0x040fe2000000001d */
[C---:B------:R-:W-:Y:S01]  /*62b0*/  SHF.L.U32 R82, R120.reuse, 0x10, RZ ;  /* 0x0000001078527819 */ /* 0x040fe200000006ff */
[----:B------:R-:W-:Y:S01]  /*62c0*/  FFMA R30, R81, R85, R30 ;  /* 0x00000055511e7223 */ /* 0x000fe2000000001e */
[----:B------:R-:W-:Y:S01]  /*62d0*/  SHF.L.U32 R85, R123, 0x10, RZ ;  /* 0x000000107b557819 */ /* 0x000fe200000006ff */
[C---:B------:R-:W-:Y:S01]  /*62e0*/  FFMA R35, R81.reuse, R84, R35 ;  /* 0x0000005451237223 */ /* 0x040fe20000000023 */
[----:B------:R-:W-:Y:S01]  /*62f0*/  LOP3.LUT R84, R120, 0xffff0000, RZ, 0xc0, !PT ;  /* 0xffff000078547812 */ /* 0x000fe200078ec0ff */
[C---:B------:R-:W-:Y:S01]  /*6300*/  FMUL R32, R78.reuse, R36 ;  /* 0x000000244e207220 */ /* 0x040fe20000400000 */
[C---:B------:R-:W-:Y:S01]  /*6310*/  FMUL R33, R78.reuse, R37 ;  /* 0x000000254e217220 */ /* 0x040fe20000400000 */
[----:B------:R-:W-:Y:S01]  /*6320*/  FMUL R34, R78, R38 ;  /* 0x000000264e227220 */ /* 0x000fe20000400000 */
[----:B------:R1:W-:Y:S01]  /*6330*/  STS.128 [R182+UR48+0x400], R92 ;  /* 0x0004005cb6007988 */ /* 0x0003e20008000c30 */
[----:B------:R-:W-:Y:S01]  /*6340*/  FFMA R32, R81, R82, R32 ;  /* 0x0000005251207223 */ /* 0x000fe20000000020 */
[----:B------:R-:W-:Y:S01]  /*6350*/  LOP3.LUT R82, R121, 0xffff0000, RZ, 0xc0, !PT ;  /* 0xffff000079527812 */ /* 0x000fe200078ec0ff */
[C---:B------:R-:W-:Y:S01]  /*6360*/  FFMA R33, R81.reuse, R84, R33 ;  /* 0x0000005451217223 */ /* 0x040fe20000000021 */
[----:B------:R-:W-:Y:S01]  /*6370*/  LOP3.LUT R84, R122, 0xffff0000, RZ, 0xc0, !PT ;  /* 0xffff00007a547812 */ /* 0x000fe200078ec0ff */
[----:B------:R-:W-:Y:S01]  /*6380*/  FMUL R39, R78, R39 ;  /* 0x000000274e277220 */ /* 0x000fe20000400000 */
[C---:B------:R-:W-:Y:S01]  /*6390*/  FFMA R34, R81.reuse, R83, R34 ;  /* 0x0000005351227223 */ /* 0x040fe20000000022 */
[----:B------:R-:W-:Y:S01]  /*63a0*/  SHF.L.U32 R83, R122, 0x10, RZ ;  /* 0x000000107a537819 */ /* 0x000fe200000006ff */
[C---:B------:R-:W-:Y:S01]  /*63b0*/  FMUL R36, R78.reuse, R40 ;  /* 0x000000284e247220 */ /* 0x040fe20000400000 */
[----:B------:R-:W-:Y:S01]  /*63c0*/  FFMA R39, R81, R82, R39 ;  /* 0x0000005251277223 */ /* 0x000fe20000000027 */
[----:B------:R-:W-:Y:S01]  /*63d0*/  LOP3.LUT R82, R123, 0xffff0000, RZ, 0xc0, !PT ;  /* 0xffff00007b527812 */ /* 0x000fe200078ec0ff */
[C---:B------:R-:W-:Y:S01]  /*63e0*/  FMUL R37, R78.reuse, R41 ;  /* 0x000000294e257220 */ /* 0x040fe20000400000 */
[C---:B------:R-:W-:Y:S01]  /*63f0*/  FMUL R38, R78.reuse, R42 ;  /* 0x0000002a4e267220 */ /* 0x040fe20000400000 */
[----:B------:R-:W-:Y:S01]  /*6400*/  FMUL R43, R78, R43 ;  /* 0x0000002b4e2b7220 */ /* 0x000fe20000400000 */
[C---:B------:R-:W-:Y:S01]  /*6410*/  FFMA R36, R81.reuse, R83, R36 ;  /* 0x0000005351247223 */ /* 0x040fe20000000024 */
[C---:B------:R-:W-:Y:S01]  /*6420*/  SHF.L.U32 R83, R128.reuse, 0x10, RZ ;  /* 0x0000001080537819 */ /* 0x040fe200000006ff */
[----:B------:R2:W-:Y:S01]  /*6430*/  STS.128 [R181+0x400], R116 ;  /* 0x00040074b5007388 */ /* 0x0005e20000000c00 */
[----:B------:R-:W-:Y:S01]  /*6440*/  FFMA R37, R81, R84, R37 ;  /* 0x0000005451257223 */ /* 0x000fe20000000025 */
[----:B------:R-:W-:Y:S01]  /*6450*/  LOP3.LUT R84, R129, 0xffff0000, RZ, 0xc0, !PT ;  /* 0xffff000081547812 */ /* 0x000fe200078ec0ff */
[----:B------:R-:W-:Y:S01]  /*6460*/  FFMA R38, R81, R85, R38 ;  /* 0x0000005551267223 */ /* 0x000fe20000000026 */
[----:B------:R-:W-:Y:S01]  /*6470*/  SHF.L.U32 R85, R129, 0x10, RZ ;  /* 0x0000001081557819 */ /* 0x000fe200000006ff */
        /* <DEDUP_REMOVED lines=8> */
[----:B------:R4:W-:Y:S01]  /*6500*/  STS.128 [R180+0x400], R124 ;  /* 0x0004007cb4007388 */ /* 0x0009e20000000c00 */
[C---:B------:R-:W-:Y:S01]  /*6510*/  FFMA R41, R81.reuse, R82, R41 ;  /* 0x0000005251297223 */ /* 0x040fe20000000029 */
[C---:B------:R-:W-:Y:S01]  /*6520*/  SHF.L.U32 R82, R130.reuse, 0x10, RZ ;  /* 0x0000001082527819 */ /* 0x040fe200000006ff */
[----:B------:R-:W-:Y:S01]  /*6530*/  FFMA R42, R81, R85, R42 ;  /* 0x00000055512a7223 */ /* 0x000fe2000000002a */
[----:B------:R-:W-:Y:S01]  /*6540*/  SHF.L.U32 R85, R137, 0x10, RZ ;  /* 0x0000001089557819 */ /* 0x000fe200000006ff */
[----:B------:R-:W-:Y:S01]  /*6550*/  FFMA R47, R81, R84, R47 ;  /* 0x00000054512f7223 */ /* 0x000fe2000000002f */
[----:B------:R-:W-:Y:S01]  /*6560*/  LOP3.LUT R84, R130, 0xffff0000, RZ, 0xc0, !PT ;  /* 0xffff000082547812 */ /* 0x000fe200078ec0ff */
[C---:B------:R-:W-:Y:S01]  /*6570*/  FMUL R44, R78.reuse, R48 ;  /* 0x000000304e2c7220 */ /* 0x040fe20000400000 */
[----:B-1----:R-:W-:Y:S01]  /*6580*/  F2FP.BF16.F32.PACK_AB R92, R25, R24 ;  /* 0x00000018195c723e */ /* 0x002fe200000010ff */
[C---:B------:R-:W-:Y:S01]  /*6590*/  FMUL R45, R78.reuse, R49 ;  /* 0x000000314e2d7220 */ /* 0x040fe20000400000 */
[----:B------:R-:W-:Y:S01]  /*65a0*/  F2FP.BF16.F32.PACK_AB R93, R31, R26 ;  /* 0x0000001a1f5d723e */ /* 0x000fe200000010ff */
[----:B------:R-:W-:Y:S01]  /*65b0*/  FMUL R46, R78, R50 ;  /* 0x000000324e2e7220 */ /* 0x000fe20000400000 */
[----:B------:R-:W-:Y:S01]  /*65c0*/  F2FP.BF16.F32.PACK_AB R94, R29, R28 ;  /* 0x0000001c1d5e723e */ /* 0x000fe200000010ff */
[----:B------:R-:W-:Y:S01]  /*65d0*/  FFMA R44, R81, R82, R44 ;  /* 0x00000052512c7223 */ /* 0x000fe2000000002c */
[----:B------:R-:W-:Y:S01]  /*65e0*/  LOP3.LUT R82, R131, 0xffff0000, RZ, 0xc0, !PT ;  /* 0xffff000083527812 */ /* 0x000fe200078ec0ff */
[----:B------:R-:W-:Y:S01]  /*65f0*/  FFMA R45, R81, R84, R45 ;  /* 0x00000054512d7223 */ /* 0x000fe2000000002d */
[----:B------:R-:W-:Y:S01]  /*6600*/  LOP3.LUT R84, R136, 0xffff0000, RZ, 0xc0, !PT ;  /* 0xffff000088547812 */ /* 0x000fe200078ec0ff */
[----:B------:R-:W-:Y:S01]  /*6610*/  FMUL R51, R78, R51 ;  /* 0x000000334e337220 */ /* 0x000fe20000400000 */
[----:B------:R-:W-:Y:S01]  /*6620*/  F2FP.BF16.F32.PACK_AB R95, R35, R30 ;  /* 0x0000001e235f723e */ /* 0x000fe200000010ff */
[----:B------:R-:W-:Y:S01]  /*6630*/  FFMA R46, R81, R83, R46 ;  /* 0x00000053512e7223 */ /* 0x000fe2000000002e */
[----:B------:R-:W-:Y:S01]  /*6640*/  SHF.L.U32 R83, R136, 0x10, RZ ;  /* 0x0000001088537819 */ /* 0x000fe200000006ff */
[C---:B------:R-:W-:Y:S01]  /*6650*/  FMUL R48, R78.reuse, R52 ;  /* 0x000000344e307220 */ /* 0x040fe20000400000 */
[----:B--2---:R-:W-:Y:S01]  /*6660*/  F2FP.BF16.F32.PACK_AB R116, R33, R32 ;  /* 0x000000202174723e */ /* 0x004fe200000010ff */
[----:B------:R-:W-:Y:S01]  /*6670*/  FFMA R51, R81, R82, R51 ;  /* 0x0000005251337223 */ /* 0x000fe20000000033 */
[----:B------:R-:W-:Y:S01]  /*6680*/  LOP3.LUT R82, R137, 0xffff0000, RZ, 0xc0, !PT ;  /* 0xffff000089527812 */ /* 0x000fe200078ec0ff */
[----:B------:R1:W-:Y:S01]  /*6690*/  STS.128 [R178+0x400], R92 ;  /* 0x0004005cb2007388 */ /* 0x0003e20000000c00 */
[----:B------:R-:W-:Y:S01]  /*66a0*/  F2FP.BF16.F32.PACK_AB R117, R39, R34 ;  /* 0x000000222775723e */ /* 0x000fe200000010ff */
[C---:B------:R-:W-:Y:S01]  /*66b0*/  FMUL R49, R78.reuse, R53 ;  /* 0x000000354e317220 */ /* 0x040fe20000400000 */
[----:B------:R-:W-:Y:S01]  /*66c0*/  F2FP.BF16.F32.PACK_AB R118, R37, R36 ;  /* 0x000000242576723e */ /* 0x000fe200000010ff */
[C---:B------:R-:W-:Y:S01]  /*66d0*/  FMUL R50, R78.reuse, R54 ;  /* 0x000000364e327220 */ /* 0x040fe20000400000 */
[----:B------:R-:W-:Y:S01]  /*66e0*/  F2FP.BF16.F32.PACK_AB R119, R43, R38 ;  /* 0x000000262b77723e */ /* 0x000fe200000010ff */
[----:B------:R-:W-:Y:S01]  /*66f0*/  FMUL R55, R78, R55 ;  /* 0x000000374e377220 */ /* 0x000fe20000400000 */
[----:B----4-:R-:W-:Y:S01]  /*6700*/  F2FP.BF16.F32.PACK_AB R124, R41, R40 ;  /* 0x00000028297c723e */ /* 0x010fe200000010ff */
[C---:B------:R-:W-:Y:S01]  /*6710*/  FFMA R48, R81.reuse, R83, R48 ;  /* 0x0000005351307223 */ /* 0x040fe20000000030 */
[C---:B------:R-:W-:Y:S01]  /*6720*/  FFMA R49, R81.reuse, R84, R49 ;  /* 0x0000005451317223 */ /* 0x040fe20000000031 */
[----:B------:R1:W-:Y:S01]  /*6730*/  STS.128 [R177+0x400], R116 ;  /* 0x00040074b1007388 */ /* 0x0003e20000000c00 */
[C---:B------:R-:W-:Y:S01]  /*6740*/  SHF.L.U32 R83, R138.reuse, 0x10, RZ ;  /* 0x000000108a537819 */ /* 0x040fe200000006ff */
[----:B------:R-:W-:Y:S01]  /*6750*/  FFMA R50, R81, R85, R50 ;  /* 0x0000005551327223 */ /* 0x000fe20000000032 */
[----:B------:R-:W-:Y:S01]  /*6760*/  SHF.L.U32 R85, R139, 0x10, RZ ;  /* 0x000000108b557819 */ /* 0x000fe200000006ff */
[----:B------:R-:W-:Y:S01]  /*6770*/  FFMA R55, R81, R82, R55 ;  /* 0x0000005251377223 */ /* 0x000fe20000000037 */
[----:B------:R-:W-:Y:S01]  /*6780*/  LOP3.LUT R82, R138, 0xffff0000, RZ, 0xc0, !PT ;  /* 0xffff00008a527812 */ /* 0x000fe200078ec0ff */
[C---:B------:R-:W-:Y:S01]  /*6790*/  FMUL R52, R78.reuse, R56 ;  /* 0x000000384e347220 */ /* 0x040fe20000400000 */
[----:B------:R-:W-:Y:S01]  /*67a0*/  LOP3.LUT R84, R139, 0xffff0000, RZ, 0xc0, !PT ;  /* 0xffff00008b547812 */ /* 0x000fe200078ec0ff */
[C---:B------:R-:W-:Y:S01]  /*67b0*/  FMUL R53, R78.reuse, R57 ;  /* 0x000000394e357220 */ /* 0x040fe20000400000 */
[C---:B------:R-:W-:Y:S01]  /*67c0*/  FMUL R54, R78.reuse, R58 ;  /* 0x0000003a4e367220 */ /* 0x040fe20000400000 */
[----:B------:R-:W-:Y:S01]  /*67d0*/  FMUL R59, R78, R59 ;  /* 0x0000003b4e3b7220 */ /* 0x000fe20000400000 */
[C---:B------:R-:W-:Y:S01]  /*67e0*/  FFMA R52, R81.reuse, R83, R52 ;  /* 0x0000005351347223 */ /* 0x040fe20000000034 */
[C---:B------:R-:W-:Y:S01]  /*67f0*/  FFMA R53, R81.reuse, R82, R53 ;  /* 0x0000005251357223 */ /* 0x040fe20000000035 */
[C---:B------:R-:W-:Y:S01]  /*6800*/  FFMA R54, R81.reuse, R85, R54 ;  /* 0x0000005551367223 */ /* 0x040fe20000000036 */
[----:B------:R-:W-:Y:S01]  /*6810*/  FFMA R59, R81, R84, R59 ;  /* 0x00000054513b7223 */ /* 0x000fe2000000003b */
[----:B------:R-:W-:Y:S01]  /*6820*/  SHF.L.U32 R82, R144, 0x10, RZ ;  /* 0x0000001090527819 */ /* 0x000fe200000006ff */
[----:B------:R-:W-:Y:S01]  /*6830*/  FMUL R56, R78, R60 ;  /* 0x0000003c4e387220 */ /* 0x000fe20000400000 */
[----:B------:R-:W-:Y:S01]  /*6840*/  LOP3.LUT R84, R144, 0xffff0000, RZ, 0xc0, !PT ;  /* 0xffff000090547812 */ /* 0x000fe200078ec0ff */
[C---:B------:R-:W-:Y:S01]  /*6850*/  FMUL R57, R78.reuse, R61 ;  /* 0x0000003d4e397220 */ /* 0x040fe20000400000 */
[----:B------:R-:W-:Y:S01]  /*6860*/  SHF.L.U32 R83, R145, 0x10, RZ ;  /* 0x0000001091537819 */ /* 0x000fe200000006ff */
[C---:B------:R-:W-:Y:S01]  /*6870*/  FMUL R58, R78.reuse, R62 ;  /* 0x0000003e4e3a7220 */ /* 0x040fe20000400000 */
[----:B------:R-:W-:Y:S01]  /*6880*/  F2FP.BF16.F32.PACK_AB R125, R47, R42 ;  /* 0x0000002a2f7d723e */ /* 0x000fe200000010ff */
[----:B------:R-:W-:Y:S01]  /*6890*/  FFMA R56, R81, R82, R56 ;  /* 0x0000005251387223 */ /* 0x000fe20000000038 */
[----:B------:R-:W-:Y:S01]  /*68a0*/  F2FP.BF16.F32.PACK_AB R126, R45, R44 ;  /* 0x0000002c2d7e723e */ /* 0x000fe200000010ff */
[----:B------:R-:W-:Y:S01]  /*68b0*/  FFMA R57, R81, R84, R57 ;  /* 0x0000005451397223 */ /* 0x000fe20000000039 */
[----:B------:R-:W-:Y:S01]  /*68c0*/  F2FP.BF16.F32.PACK_AB R127, R51, R46 ;  /* 0x0000002e337f723e */ /* 0x000fe200000010ff */
[----:B------:R-:W-:Y:S01]  /*68d0*/  FFMA R58, R81, R83, R58 ;  /* 0x00000053513a7223 */ /* 0x000fe2000000003a */
[----:B------:R-:W-:Y:S01]  /*68e0*/  LOP3.LUT R82, R145, 0xffff0000, RZ, 0xc0, !PT ;  /* 0xffff000091527812 */ /* 0x000fe200078ec0ff */
[----:B------:R-:W-:Y:S01]  /*68f0*/  FMUL R63, R78, R63 ;  /* 0x0000003f4e3f7220 */ /* 0x000fe20000400000 */
[----:B------:R-:W-:Y:S01]  /*6900*/  SHF.L.U32 R83, R146, 0x10, RZ ;  /* 0x0000001092537819 */ /* 0x000fe200000006ff */
[----:B------:R1:W-:Y:S01]  /*6910*/  STS.128 [R176+0x400], R124 ;  /* 0x0004007cb0007388 */ /* 0x0003e20000000c00 */
[----:B------:R-:W-:Y:S01]  /*6920*/  FMUL R60, R78, R64 ;  /* 0x000000404e3c7220 */ /* 0x000fe20000400000 */
[----:B------:R-:W-:Y:S01]  /*6930*/  LOP3.LUT R84, R146, 0xffff0000, RZ, 0xc0, !PT ;  /* 0xffff000092547812 */ /* 0x000fe200078ec0ff */
[C---:B------:R-:W-:Y:S01]  /*6940*/  FMUL R61, R78.reuse, R65 ;  /* 0x000000414e3d7220 */ /* 0x040fe20000400000 */
[----:B------:R-:W-:Y:S01]  /*6950*/  SHF.L.U32 R85, R147, 0x10, RZ ;  /* 0x0000001093557819 */ /* 0x000fe200000006ff */
[C---:B------:R-:W-:Y:S01]  /*6960*/  FMUL R62, R78.reuse, R66 ;  /* 0x000000424e3e7220 */ /* 0x040fe20000400000 */
[----:B------:R-:W-:Y:S01]  /*6970*/  FFMA R63, R81, R82, R63 ;  /* 0x00000052513f7223 */ /* 0x000fe2000000003f */
[----:B------:R-:W-:Y:S01]  /*6980*/  FMUL R67, R78, R67 ;  /* 0x000000434e437220 */ /* 0x000fe20000400000 */
[----:B------:R-:W-:Y:S01]  /*6990*/  F2FP.BF16.F32.PACK_AB R132, R49, R48 ;  /* 0x000000303184723e */ /* 0x000fe200000010ff */
[----:B------:R-:W-:Y:S01]  /*69a0*/  FFMA R60, R81, R83, R60 ;  /* 0x00000053513c7223 */ /* 0x000fe2000000003c */
[----:B------:R-:W-:Y:S01]  /*69b0*/  F2FP.BF16.F32.PACK_AB R133, R55, R50 ;  /* 0x000000323785723e */ /* 0x000fe200000010ff */
[----:B------:R-:W-:Y:S01]  /*69c0*/  FFMA R61, R81, R84, R61 ;  /* 0x00000054513d7223 */ /* 0x000fe2000000003d */
[----:B------:R-:W-:Y:S01]  /*69d0*/  F2FP.BF16.F32.PACK_AB R134, R53, R52 ;  /* 0x000000343586723e */ /* 0x000fe200000010ff */
[----:B------:R-:W-:Y:S01]  /*69e0*/  FFMA R62, R81, R85, R62 ;  /* 0x00000055513e7223 */ /* 0x000fe2000000003e */
[----:B------:R-:W-:Y:S01]  /*69f0*/  F2FP.BF16.F32.PACK_AB R135, R59, R54 ;  /* 0x000000363b87723e */ /* 0x000fe200000010ff */
[----:B------:R-:W-:Y:S01]  /*6a00*/  FFMA R67, R81, R86, R67 ;  /* 0x0000005651437223 */ /* 0x000fe20000000043 */
[----:B------:R-:W-:Y:S02]  /*6a10*/  F2FP.BF16.F32.PACK_AB R140, R57, R56 ;  /* 0x00000038398c723e */ /* 0x000fe400000010ff */
[----:B------:R-:W-:Y:S01]  /*6a20*/  F2FP.BF16.F32.PACK_AB R141, R63, R58 ;  /* 0x0000003a3f8d723e */ /* 0x000fe200000010ff */
[----:B------:R1:W-:Y:S01]  /*6a30*/  STS.128 [R175+0x400], R132 ;  /* 0x00040084af007388 */ /* 0x0003e20000000c00 */
[----:B------:R-:W-:Y:S02]  /*6a40*/  F2FP.BF16.F32.PACK_AB R142, R61, R60 ;  /* 0x0000003c3d8e723e */ /* 0x000fe400000010ff */
[----:B------:R-:W-:Y:S05]  /*6a50*/  F2FP.BF16.F32.PACK_AB R143, R67, R62 ;  /* 0x0000003e438f723e */ /* 0x000fea00000010ff */
[----:B------:R1:W-:Y:S01]  /*6a60*/  STS.128 [R174+0x400], R140 ;  /* 0x0004008cae007388 */ /* 0x0003e20000000c00 */
[----:B------:R-:W-:Y:S01]  /*6a70*/  @!PT LDS RZ, [RZ] ;  /* 0x00000000fffff984 */ /* 0x000fe20000000800 */
[----:B------:R-:W-:Y:S01]  /*6a80*/  @!PT LDS RZ, [RZ] ;  /* 0x00000000fffff984 */ /* 0x000fe20000000800 */
[----:B------:R-:W-:Y:S01]  /*6a90*/  @!PT LDS RZ, [RZ] ;  /* 0x00000000fffff984 */ /* 0x000fe20000000800 */
[----:B------:R-:W-:Y:S01]  /*6aa0*/  @!PT LDS RZ, [RZ] ;  /* 0x00000000fffff984 */ /* 0x000fe20000000800 */
[----:B------:R2:W-:Y:S07]  /*6ab0*/  MEMBAR.ALL.CTA ;  /* 0x0000000000007992 */ /* 0x0005ee0000008000 */
[----:B--2---:R-:W2:Y:S02]  /*6ac0*/  FENCE.VIEW.ASYNC.S ;  /* 0x00000000000073c6 */ /* 0x004ea40000000000 */
[----:B--2---:R-:W-:Y:S06]  /*6ad0*/  BAR.SYNC.DEFER_BLOCKING 0x1, 0x80 ;  /* 0x0042000000007b1d */ /* 0x004fec0000010000 */
[----:B------:R-:W-:Y:S05]  /*6ae0*/  @P0 BRA `(.L_x_96) ;  /* 0x0000000000280947 */ /* 0x000fea0003800000 */
[----:B------:R-:W-:Y:S02]  /*6af0*/  UIADD3 UR4, UPT, UPT, UR48, 0x400, URZ ;  /* 0x0000040030047890 */ /* 0x000fe4000fffe0ff */
[----:B------:R-:W-:Y:S01]  /*6b00*/  UIADD3 UR6, UP0, UPT, UR52, 0x680, URZ ;  /* 0x0000068034067890 */ /* 0x000fe2000ff1e0ff */
[----:B------:R-:W-:Y:S03]  /*6b10*/  UMOV UR43, UR36 ;  /* 0x00000024002b7c82 */ /* 0x000fe60008000000 */
[----:B------:R-:W-:Y:S01]  /*6b20*/  MOV R163, UR4 ;  /* 0x0000000400a37c02 */ /* 0x000fe20008000f00 */
[----:B------:R-:W-:Y:S03]  /*6b30*/  UIADD3.X UR7, UPT, UPT, URZ, UR53, URZ, UP0, !UPT ;  /* 0x00000035ff077290 */ /* 0x000fe600087fe4ff */
[----:B------:R-:W-:Y:S11]  /*6b40*/  R2UR UR40, R163 ;  /* 0x00000000a32872ca */ /* 0x000ff600000e0000 */
[----:B------:R-:W-:Y:S02]  /*6b50*/  @!UPT UIADD3 URZ, UPT, UPT, URZ, URZ, URZ ;  /* 0x000000fffffff290 */ /* 0x000fe4000fffe0ff */
[----:B------:R2:W-:Y:S01]  /*6b60*/  UTMASTG.3D [UR40], [UR6] ;  /* 0x00000028060073b5 */ /* 0x0005e20008010000 */
[----:B------:R0:W-:Y:S01]  /*6b70*/  UTMACMDFLUSH ;  /* 0x00000000000079b7 */ /* 0x0001e20000000000 */
[----:B--2---:R-:W-:Y:S04]  /*6b80*/  DEPBAR.LE SB0, 0x1 ;  /* 0x000080400000791a */ /* 0x004fe80000000000 */
.L_x_96:
[----:B------:R-:W-:Y:S05]  /*6b90*/  BSYNC.RECONVERGENT B0 ;  /* 0x0000000000007941 */ /* 0x000fea0003800200 */
.L_x_95:
[----:B------:R-:W-:Y:S01]  /*6ba0*/  BAR.SYNC.DEFER_BLOCKING 0x1, 0x80 ;  /* 0x0042000000007b1d */ /* 0x000fe20000010000 */
[----:B------:R-:W-:Y:S01]  /*6bb0*/  ISETP.NE.AND P1, PT, R179, RZ, PT ;  /* 0x000000ffb300720c */ /* 0x000fe20003f25270 */
[----:B------:R-:W-:Y:S01]  /*6bc0*/  UISETP.NE.AND UP0, UPT, UR49, URZ, UPT ;  /* 0x000000ff3100728c */ /* 0x000fe2000bf05270 */
[----:B------:R-:W-:Y:S11]  /*6bd0*/  LEA R3, R101, UR48, 0x3 ;  /* 0x0000003065037c11 */ /* 0x000ff6000f8e18ff */
[----:B------:R-:W-:Y:S01]  /*6be0*/  @P1 SHF.L.U32 R2, R167, 0x1f, RZ ;  /* 0x0000001fa7021819 */ /* 0x000fe200000006ff */
[----:B------:R-:W-:Y:S06]  /*6bf0*/  BRA.U !UP0, `(.L_x_97) ;  /* 0x0000000108247547 */ /* 0x000fec000b800000 */
[----:B------:R-:W-:Y:S01]  /*6c00*/  IMAD.U32 R5, RZ, RZ, UR51 ;  /* 0x00000033ff057e24 */ /* 0x000fe2000f8e00ff */
[----:B------:R-:W-:Y:S01]  /*6c10*/  MOV R0, UR37 ;  /* 0x0000002500007c02 */ /* 0x000fe20008000f00 */
[----:B------:R-:W-:Y:S03]  /*6c20*/  UIADD3 UR51, UPT, UPT, UR51, 0x1, URZ ;  /* 0x0000000133337890 */ /* 0x000fe6000fffe0ff */
[----:B------:R-:W-:Y:S01]  /*6c30*/  @P1 LEA R5, R5, UR48, 0x3 ;  /* 0x0000003005051c11 */ /* 0x000fe2000f8e18ff */
[----:B------:R-:W-:Y:S04]  /*6c40*/  UISETP.NE.AND UP0, UPT, UR51, 0x4, UPT ;  /* 0x000000043300788c */ /* 0x000fe8000bf05270 */
[----:B------:R-:W-:Y:S01]  /*6c50*/  @P1 VIADD R5, R5, 0x50 ;  /* 0x0000005005051836 */ /* 0x000fe20000000000 */
[----:B------:R-:W-:Y:S04]  /*6c60*/  USEL UR51, UR51, URZ, UP0 ;  /* 0x000000ff33337287 */ /* 0x000fe80008000000 */
[----:B------:R-:W-:Y:S04]  /*6c70*/  @P1 PRMT R0, R0, 0x654, R5 ;  /* 0x0000065400001816 */ /* 0x000fe80000000005 */
[----:B------:R2:W-:Y:S04]  /*6c80*/  @P1 SYNCS.ARRIVE.TRANS64.RED.A1T0 RZ, [R0+URZ], RZ ;  /* 0x000000ff00ff19a7 */ /* 0x0005e800081004ff */
.L_x_97:
[----:B------:R-:W4:Y:S01]  /*6c90*/  @P1 SYNCS.PHASECHK.TRANS64.TRYWAIT P0, [R3+URZ+0x30], R2 ;  /* 0x00003002030015a7 */ /* 0x000f2200080011ff */
[----:B------:R-:W-:Y:S01]  /*6ca0*/  BSSY B1, `(.L_x_98) ;  /* 0x000001f000017945 */ /* 0x000fe20003800000 */
[----:B----4-:R-:W-:Y:S03]  /*6cb0*/  @P1 SEL R103, RZ, 0x1, !P0 ;  /* 0x00000001ff671807 */ /* 0x010fe60004000000 */
[----:B------:R-:W-:Y:S05]  /*6cc0*/  @!P1 BRA `(.L_x_99) ;  /* 0x0000000000709947 */ /* 0x000fea0003800000 */
[----:B------:R-:W-:Y:S01]  /*6cd0*/  ISETP.NE.AND P1, PT, R109, RZ, PT ;  /* 0x000000ff6d00720c */ /* 0x000fe20003f25270 */
[----:B------:R-:W-:Y:S01]  /*6ce0*/  BSSY B0, `(.L_x_100) ;  /* 0x000000b000007945 */ /* 0x000fe20003800000 */
[----:B------:R-:W-:Y:S11]  /*6cf0*/  ISETP.NE.AND P0, PT, R103, RZ, PT ;  /* 0x000000ff6700720c */ /* 0x000ff60003f05270 */
[----:B------:R-:W-:Y:S05]  /*6d00*/  @P1 IMAD R4, R101, 0x4000, R182 ;  /* 0x0000400065041824 */ /* 0x000fea00078e02b6 */
[----:B------:R-:W-:Y:S04]  /*6d10*/  @P1 IADD3 R9, PT, PT, R4, UR48, RZ ;  /* 0x0000003004091c10 */ /* 0x000fe8000fffe0ff */
[----:B------:R-:W-:Y:S01]  /*6d20*/  @P1 IADD3 R7, PT, PT, R102, R9, RZ ;  /* 0x0000000966071210 */ /* 0x000fe20007ffe0ff */
[--C-:B------:R-:W-:Y:S02]  /*6d30*/  @P1 IMAD.IADD R5, R100, 0x1, R9.reuse ;  /* 0x0000000164051824 */ /* 0x100fe400078e0209 */
[----:B------:R-:W-:Y:S01]  /*6d40*/  @P1 IMAD.IADD R2, R108, 0x1, R9 ;  /* 0x000000016c021824 */ /* 0x000fe200078e0209 */
[----:B------:R-:W-:Y:S06]  /*6d50*/  @P0 BRA `(.L_x_101) ;  /* 0x00000000000c0947 */ /* 0x000fec0003800000 */
[----:B--2---:R-:W-:Y:S04]  /*6d60*/  SHF.L.U32 R0, R167, 0x1f, RZ ;  /* 0x0000001fa7007819 */ /* 0x004fe800000006ff */
[----:B------:R-:W2:Y:S02]  /*6d70*/  SYNCS.PHASECHK.TRANS64.TRYWAIT P0, [R3+URZ+0x30], R0 ;  /* 0x00003000030075a7 */ /* 0x000ea400080011ff */
[----:B--2---:R-:W-:Y:S05]  /*6d80*/  @!P0 BRA `(.L_x_102) ;  /* 0x0000004400f48947 */ /* 0x004fea0003800000 */
.L_x_101:
[----:B------:R-:W-:Y:S05]  /*6d90*/  BSYNC B0 ;  /* 0x0000000000007941 */ /* 0x000fea0003800000 */
.L_x_100:
[----:B------:R-:W-:Y:S01]  /*6da0*/  ISETP.NE.AND P0, PT, R109, RZ, PT ;  /* 0x000000ff6d00720c */ /* 0x000fe20003f05270 */
[----:B------:R-:W-:Y:S11]  /*6db0*/  VIADD R101, R101, 0x1 ;  /* 0x0000000165657836 */ /* 0x000ff60000000000 */
[----:B------:R-:W-:Y:S01]  /*6dc0*/  @!UPT UIADD3 URZ, UPT, UPT, URZ, URZ, URZ ;  /* 0x000000fffffff290 */ /* 0x000fe2000fffe0ff */
[----:B------:R4:W1:Y:S01]  /*6dd0*/  @P0 LDS.128 R88, [R4+UR48+0x400] ;  /* 0x0004003004580984 */ /* 0x0008620008000c00 */
[--C-:B--2---:R-:W-:Y:S01]  /*6de0*/  @P0 IMAD.IADD R3, R102, 0x1, R5.reuse ;  /* 0x0000000166030824 */ /* 0x104fe200078e0205 */
[C---:B------:R-:W-:Y:S01]  /*6df0*/  @P0 IADD3 R0, PT, PT, R108.reuse, R7, RZ ;  /* 0x000000076c000210 */ /* 0x040fe20007ffe0ff */
[C---:B------:R-:W-:Y:S01]  /*6e00*/  @P0 IMAD.IADD R6, R108.reuse, 0x1, R5 ;  /* 0x000000016c060824 */ /* 0x040fe200078e0205 */
[----:B------:R4:W2:Y:S02]  /*6e10*/  @P0 LDS.128 R96, [R2+0x400] ;  /* 0x0004000002600984 */ /* 0x0008a40000000c00 */
[----:B------:R-:W-:Y:S02]  /*6e20*/  @P0 IADD3 R8, PT, PT, R108, R3, RZ ;  /* 0x000000036c080210 */ /* 0x000fe40007ffe0ff */
[----:B------:R4:W1:Y:S04]  /*6e30*/  @P0 LDS.128 R104, [R7+0x400] ;  /* 0x0004000007680984 */ /* 0x0008680000000c00 */
[----:B------:R4:W1:Y:S04]  /*6e40*/  @P0 LDS.128 R112, [R0+0x400] ;  /* 0x0004000000700984 */ /* 0x0008680000000c00 */
[----:B------:R4:W1:Y:S04]  /*6e50*/  @P0 LDS.128 R120, [R5+0x400] ;  /* 0x0004000005780984 */ /* 0x0008680000000c00 */
[----:B------:R4:W1:Y:S04]  /*6e60*/  @P0 LDS.128 R128, [R6+0x400] ;  /* 0x0004000006800984 */ /* 0x0008680000000c00 */
[----:B------:R4:W1:Y:S04]  /*6e70*/  @P0 LDS.128 R136, [R3+0x400] ;  /* 0x0004000003880984 */ /* 0x0008680000000c00 */
[----:B------:R4:W1:Y:S02]  /*6e80*/  @P0 LDS.128 R144, [R8+0x400] ;  /* 0x0004000008900984 */ /* 0x0008640000000c00 */
.L_x_99:
[----:B------:R-:W-:Y:S05]  /*6e90*/  BSYNC B1 ;  /* 0x0000000000017941 */ /* 0x000fea0003800000 */
.L_x_98:
[----:B----4-:R-:W-:Y:S05]  /*6ea0*/  VIADD R3, R80, 0x40 ;  /* 0x0000004050037836 */ /* 0x010fea0000000000 */
[----:B------:R-:W-:Y:S04]  /*6eb0*/  SHF.R.U32.HI R3, RZ, 0x15, R3 ;  /* 0x00000015ff037819 */ /* 0x000fe80000011603 */
[----:B------:R-:W-:Y:S11]  /*6ec0*/  LOP3.LUT P0, RZ, R3, 0x3, R162, 0x48, !PT ;  /* 0x0000000303ff7812 */ /* 0x000ff600078048a2 */
[----:B------:R-:W-:Y:S02]  /*6ed0*/  @!UPT UIADD3 URZ, UPT, UPT, URZ, URZ, URZ ;  /* 0x000000fffffff290 */ /* 0x000fe4000fffe0ff */
        /* <DEDUP_REMOVED lines=17> */
.L_x_103:
[----:B------:R-:W-:Y:S01]  /*6ff0*/  ISETP.NE.AND P6, PT, R179, RZ, PT ;  /* 0x000000ffb300720c */ /* 0x000fe20003fc5270 */
[----:B------:R-:W-:Y:S05]  /*7000*/  WARPSYNC.ALL ;  /* 0x0000000000007948 */ /* 0x000fea0003800000 */
[----:B------:R-:W-:Y:S01]  /*7010*/  R2UR UR4, R80 ;  /* 0x00000000500472ca */ /* 0x000fe200000e0000 */
[----:B------:R-:W-:Y:S01]  /*7020*/  BSSY.RECONVERGENT B0, `(.L_x_104) ;  /* 0x0000103000007945 */ /* 0x000fe20003800200 */
[----:B--2---:R-:W-:Y:S02]  /*7030*/  MOV R0, UR51 ;  /* 0x0000003300007c02 */ /* 0x004fe40008000f00 */
[----:B------:R-:W-:Y:S02]  /*7040*/  MOV R85, UR37 ;  /* 0x0000002500557c02 */ /* 0x000fe40008000f00 */
[----:B-1----:R-:W-:Y:S02]  /*7050*/  SHF.L.U32 R82, R88, 0x10, RZ ;  /* 0x0000001058527819 */ /* 0x002fe400000006ff */
[----:B------:R-:W-:Y:S02]  /*7060*/  @P6 LEA R0, R0, UR48, 0x3 ;  /* 0x0000003000006c11 */ /* 0x000fe4000f8e18ff */
[----:B------:R-:W-:Y:S02]  /*7070*/  LOP3.LUT R83, R88, 0xffff0000, RZ, 0xc0, !PT ;  /* 0xffff000058537812 */ /* 0x000fe400078ec0ff */
[----:B------:R-:W-:Y:S01]  /*7080*/  @P6 IADD3 R0, PT, PT, R0, 0x50, RZ ;  /* 0x0000005000006810 */ /* 0x000fe20007ffe0ff */
[----:B------:R-:W1:Y:S01]  /*7090*/  LDTM.x64 R4, tmem[UR4+0x40] ;  /* 0x00004004000479ee */ /* 0x000e620008340000 */
[----:B------:R-:W-:Y:S02]  /*70a0*/  SHF.L.U32 R84, R89, 0x10, RZ ;  /* 0x0000001059547819 */ /* 0x000fe400000006ff */
[----:B------:R-:W-:Y:S02]  /*70b0*/  @P6 PRMT R85, R85, 0x654, R0 ;  /* 0x0000065455556816 */ /* 0x000fe40000000000 */
[----:B------:R-:W-:Y:S02]  /*70c0*/  LOP3.LUT R86, R89, 0xffff0000, RZ, 0xc0, !PT ;  /* 0xffff000059567812 */ /* 0x000fe400078ec0ff */
[----:B------:R-:W-:Y:S01]  /*70d0*/  ISETP.NE.AND P0, PT, R170, RZ, PT ;  /* 0x000000ffaa00720c */ /* 0x000fe20003f05270 */
[C---:B-1----:R-:W-:Y:S01]  /*70e0*/  FMUL R0, R78.reuse, R4 ;  /* 0x000000044e007220 */ /* 0x042fe20000400000 */
[C---:B------:R-:W-:Y:S01]  /*70f0*/  FMUL R2, R78.reuse, R5 ;  /* 0x000000054e027220 */ /* 0x040fe20000400000 */
[C---:B------:R-:W-:Y:S01]  /*7100*/  FMUL R3, R78.reuse, R6 ;  /* 0x000000064e037220 */ /* 0x040fe20000400000 */
[----:B------:R-:W-:Y:S01]  /*7110*/  FMUL R7, R78, R7 ;  /* 0x000000074e077220 */ /* 0x000fe20000400000 */
[C---:B------:R-:W-:Y:S01]  /*7120*/  FFMA R0, R81.reuse, R82, R0 ;  /* 0x0000005251007223 */ /* 0x040fe20000000000 */
[C---:B------:R-:W-:Y:S01]  /*7130*/  LOP3.LUT R82, R90.reuse, 0xffff0000, RZ, 0xc0, !PT ;  /* 0xffff00005a527812 */ /* 0x040fe200078ec0ff */
[C---:B------:R-:W-:Y:S01]  /*7140*/  FFMA R2, R81.reuse, R83, R2 ;  /* 0x0000005351027223 */ /* 0x040fe20000000002 */
[----:B------:R-:W-:Y:S01]  /*7150*/  SHF.L.U32 R83, R90, 0x10, RZ ;  /* 0x000000105a537819 */ /* 0x000fe200000006ff */
[C---:B------:R-:W-:Y:S01]  /*7160*/  FFMA R3, R81.reuse, R84, R3 ;  /* 0x0000005451037223 */ /* 0x040fe20000000003 */
[----:B------:R-:W-:Y:S01]  /*7170*/  FMUL R4, R78, R8 ;  /* 0x000000084e047220 */ /* 0x000fe20000400000 */
[----:B------:R-:W-:Y:S01]  /*7180*/  FFMA R7, R81, R86, R7 ;  /* 0x0000005651077223 */ /* 0x000fe20000000007 */
[----:B------:R-:W-:Y:S01]  /*7190*/  F2FP.BF16.F32.PACK_AB R92, R2, R0 ;  /* 0x00000000025c723e */ /* 0x000fe200000010ff */
[C---:B------:R-:W-:Y:S01]  /*71a0*/  FMUL R5, R78.reuse, R9 ;  /* 0x000000094e057220 */ /* 0x040fe20000400000 */
[----:B------:R-:W-:Y:S01]  /*71b0*/  LOP3.LUT R0, R91, 0xffff0000, RZ, 0xc0, !PT ;  /* 0xffff00005b007812 */ /* 0x000fe200078ec0ff */
[----:B------:R-:W-:Y:S01]  /*71c0*/  FFMA R4, R81, R83, R4 ;  /* 0x0000005351047223 */ /* 0x000fe20000000004 */
[----:B------:R-:W-:Y:S01]  /*71d0*/  SHF.L.U32 R83, R91, 0x10, RZ ;  /* 0x000000105b537819 */ /* 0x000fe200000006ff */
[----:B------:R-:W-:Y:S01]  /*71e0*/  FFMA R5, R81, R82, R5 ;  /* 0x0000005251057223 */ /* 0x000fe20000000005 */
[----:B------:R-:W-:Y:S01]  /*71f0*/  F2FP.BF16.F32.PACK_AB R93, R7, R3 ;  /* 0x00000003075d723e */ /* 0x000fe200000010ff */
[----:B------:R-:W-:Y:S01]  /*7200*/  FMUL R6, R78, R10 ;  /* 0x0000000a4e067220 */ /* 0x000fe20000400000 */
[----:B------:R-:W-:Y:S01]  /*7210*/  SHF.L.U32 R3, R96, 0x10, RZ ;  /* 0x0000001060037819 */ /* 0x000fe200000006ff */
[----:B------:R-:W-:Y:S01]  /*7220*/  FMUL R11, R78, R11 ;  /* 0x0000000b4e0b7220 */ /* 0x000fe20000400000 */
[----:B------:R-:W-:Y:S01]  /*7230*/  LOP3.LUT R2, R96, 0xffff0000, RZ, 0xc0, !PT ;  /* 0xffff000060027812 */ /* 0x000fe200078ec0ff */
[C---:B------:R-:W-:Y:S01]  /*7240*/  FMUL R8, R78.reuse, R12 ;  /* 0x0000000c4e087220 */ /* 0x040fe20000400000 */
[----:B------:R-:W-:Y:S01]  /*7250*/  LOP3.LUT R82, R107, 0xffff0000, RZ, 0xc0, !PT ;  /* 0xffff00006b527812 */ /* 0x000fe200078ec0ff */
[----:B------:R-:W-:Y:S01]  /*7260*/  FMUL R9, R78, R13 ;  /* 0x0000000d4e097220 */ /* 0x000fe20000400000 */
[----:B------:R-:W-:Y:S01]  /*7270*/  F2FP.BF16.F32.PACK_AB R94, R5, R4 ;  /* 0x00000004055e723e */ /* 0x000fe200000010ff */
[C---:B------:R-:W-:Y:S01]  /*7280*/  FFMA R6, R81.reuse, R83, R6 ;  /* 0x0000005351067223 */ /* 0x040fe20000000006 */
[----:B------:R-:W-:Y:S01]  /*7290*/  SHF.L.U32 R83, R104, 0x10, RZ ;  /* 0x0000001068537819 */ /* 0x000fe200000006ff */
[----:B------:R-:W-:Y:S01]  /*72a0*/  FFMA R11, R81, R0, R11 ;  /* 0x00000000510b7223 */ /* 0x000fe2000000000b */
[----:B------:R-:W-:Y:S01]  /*72b0*/  SHF.L.U32 R0, R97, 0x10, RZ ;  /* 0x0000001061007819 */ /* 0x000fe200000006ff */
[C---:B------:R-:W-:Y:S01]  /*72c0*/  FFMA R8, R81.reuse, R3, R8 ;  /* 0x0000000351087223 */ /* 0x040fe20000000008 */
[----:B------:R-:W-:Y:S01]  /*72d0*/  SHF.L.U32 R3, R98, 0x10, RZ ;  /* 0x0000001062037819 */ /* 0x000fe200000006ff */
[----:B------:R-:W-:Y:S01]  /*72e0*/  FFMA R9, R81, R2, R9 ;  /* 0x0000000251097223 */ /* 0x000fe20000000009 */
[----:B------:R-:W-:Y:S01]  /*72f0*/  LOP3.LUT R2, R97, 0xffff0000, RZ, 0xc0, !PT ;  /* 0xffff000061027812 */ /* 0x000fe200078ec0ff */
[C---:B------:R-:W-:Y:S01]  /*7300*/  FMUL R10, R78.reuse, R14 ;  /* 0x0000000e4e0a7220 */ /* 0x040fe20000400000 */
[----:B------:R-:W-:Y:S01]  /*7310*/  F2FP.BF16.F32.PACK_AB R95, R11, R6 ;  /* 0x000000060b5f723e */ /* 0x000fe200000010ff */
[C---:B------:R-:W-:Y:S01]  /*7320*/  FMUL R15, R78.reuse, R15 ;  /* 0x0000000f4e0f7220 */ /* 0x040fe20000400000 */
[----:B------:R-:W-:Y:S01]  /*7330*/  F2FP.BF16.F32.PACK_AB R116, R9, R8 ;  /* 0x000000080974723e */ /* 0x000fe200000010ff */
[----:B------:R-:W-:Y:S01]  /*7340*/  FMUL R12, R78, R16 ;  /* 0x000000104e0c7220 */ /* 0x000fe20000400000 */
[C---:B------:R-:W-:Y:S01]  /*7350*/  FFMA R10, R81.reuse, R0, R10 ;  /* 0x00000000510a7223 */ /* 0x040fe2000000000a */
[----:B------:R-:W-:Y:S01]  /*7360*/  LOP3.LUT R0, R98, 0xffff0000, RZ, 0xc0, !PT ;  /* 0xffff000062007812 */ /* 0x000fe200078ec0ff */
[----:B------:R-:W-:Y:S01]  /*7370*/  FFMA R15, R81, R2, R15 ;  /* 0x00000002510f7223 */ /* 0x000fe2000000000f */
        /* <DEDUP_REMOVED lines=9> */
[----:B------:R-:W-:Y:S01]  /*7410*/  FMUL R16, R78, R20 ;  /* 0x000000144e107220 */ /* 0x000fe20000400000 */
[----:B------:R-:W-:Y:S01]  /*7420*/  FFMA R14, R81, R3, R14 ;  /* 0x00000003510e7223 */ /* 0x000fe2000000000e */
[----:B------:R-:W-:Y:S01]  /*7430*/  SHF.L.U32 R3, R106, 0x10, RZ ;  /* 0x000000106a037819 */ /* 0x000fe200000006ff */
[C---:B------:R-:W-:Y:S01]  /*7440*/  FMUL R17, R78.reuse, R21 ;  /* 0x000000154e117220 */ /* 0x040fe20000400000 */
[----:B------:R-:W-:Y:S01]  /*7450*/  F2FP.BF16.F32.PACK_AB R118, R13, R12 ;  /* 0x0000000c0d76723e */ /* 0x000fe200000010ff */
[----:B------:R-:W-:Y:S01]  /*7460*/  FFMA R19, R81, R2, R19 ;  /* 0x0000000251137223 */ /* 0x000fe20000000013 */
[----:B------:R-:W-:Y:S01]  /*7470*/  SHF.L.U32 R2, R105, 0x10, RZ ;  /* 0x0000001069027819 */ /* 0x000fe200000006ff */
        /* <DEDUP_REMOVED lines=12> */
[C---:B------:R-:W-:Y:S01]  /*7540*/  FFMA R23, R81.reuse, R0, R23 ;  /* 0x0000000051177223 */ /* 0x040fe20000000017 */
[----:B------:R-:W-:Y:S01]  /*7550*/  SHF.L.U32 R0, R112, 0x10, RZ ;  /* 0x0000001070007819 */ /* 0x000fe200000006ff */
[C---:B------:R-:W-:Y:S01]  /*7560*/  FMUL R22, R78.reuse, R26 ;  /* 0x0000001a4e167220 */ /* 0x040fe20000400000 */
[----:B------:R-:W-:Y:S01]  /*7570*/  FMUL R27, R78, R27 ;  /* 0x0000001b4e1b7220 */ /* 0x000fe20000400000 */
        /* <DEDUP_REMOVED lines=9> */
[----:B------:R-:W-:Y:S01]  /*7610*/  LOP3.LUT R82, R115, 0xffff0000, RZ, 0xc0, !PT ;  /* 0xffff000073527812 */ /* 0x000fe200078ec0ff */
[----:B------:R-:W-:Y:S01]  /*7620*/  FFMA R24, R81, R0, R24 ;  /* 0x0000000051187223 */ /* 0x000fe20000000018 */
[----:B------:R-:W-:Y:S01]  /*7630*/  SHF.L.U32 R0, R113, 0x10, RZ ;  /* 0x0000001071007819 */ /* 0x000fe200000006ff */
[C---:B------:R-:W-:Y:S01]  /*7640*/  FMUL R25, R78.reuse, R29 ;  /* 0x0000001d4e197220 */ /* 0x040fe20000400000 */
[----:B------:R-:W-:Y:S01]  /*7650*/  F2FP.BF16.F32.PACK_AB R126, R21, R20 ;  /* 0x00000014157e723e */ /* 0x000fe200000010ff */
[----:B------:R-:W-:Y:S01]  /*7660*/  FMUL R26, R78, R30 ;  /* 0x0000001e4e1a7220 */ /* 0x000fe20000400000 */
[----:B------:R-:W-:Y:S01]  /*7670*/  F2FP.BF16.F32.PACK_AB R127, R27, R22 ;  /* 0x000000161b7f723e */ /* 0x000fe200000010ff */
        /* <DEDUP_REMOVED lines=38> */
[----:B------:R1:W-:Y:S01]  /*78e0*/  STS.128 [R182+UR48+0x4400], R92 ;  /* 0x0044005cb6007988 */ /* 0x0003e20008000c30 */
        /* <DEDUP_REMOVED lines=12> */
[----:B------:R2:W-:Y:S01]  /*79b0*/  STS.128 [R181+0x4400], R116 ;  /* 0x00440074b5007388 */ /* 0x0005e20000000c00 */
        /* <DEDUP_REMOVED lines=12> */
[----:B------:R4:W-:Y:S01]  /*7a80*/  STS.128 [R180+0x4400], R124 ;  /* 0x0044007cb4007388 */ /* 0x0009e20000000c00 */
[----:B------:R-:W-:Y:S01]  /*7a90*/  FMUL R51, R78, R51 ;  /* 0x000000334e337220 */ /* 0x000fe20000400000 */
[C---:B------:R-:W-:Y:S01]  /*7aa0*/  FFMA R44, R81.reuse, R3, R44 ;  /* 0x00000003512c7223 */ /* 0x040fe2000000002c */
[C---:B------:R-:W-:Y:S01]  /*7ab0*/  SHF.L.U32 R3, R136.reuse, 0x10, RZ ;  /* 0x0000001088037819 */ /* 0x040fe200000006ff */
[----:B------:R-:W-:Y:S01]  /*7ac0*/  FFMA R45, R81, R2, R45 ;  /* 0x00000002512d7223 */ /* 0x000fe2000000002d */
[----:B------:R-:W-:Y:S01]  /*7ad0*/  LOP3.LUT R2, R137, 0xffff0000, RZ, 0xc0, !PT ;  /* 0xffff000089027812 */ /* 0x000fe200078ec0ff */
        /* <DEDUP_REMOVED lines=8> */
[C---:B------:R-:W-:Y:S01]  /*7b60*/  FMUL R50, R78.reuse, R54 ;  /* 0x000000364e327220 */ /* 0x040fe20000400000 */
[----:B------:R-:W-:Y:S01]  /*7b70*/  F2FP.BF16.F32.PACK_AB R94, R37, R36 ;  /* 0x00000024255e723e */ /* 0x000fe200000010ff */
[----:B------:R1:W-:Y:S01]  /*7b80*/  STS.128 [R178+0x4400], R132 ;  /* 0x00440084b2007388 */ /* 0x0003e20000000c00 */
[----:B------:R-:W-:Y:S01]  /*7b90*/  F2FP.BF16.F32.PACK_AB R95, R43, R38 ;  /* 0x000000262b5f723e */ /* 0x000fe200000010ff */
[----:B------:R-:W-:Y:S01]  /*7ba0*/  FMUL R55, R78, R55 ;  /* 0x000000374e377220 */ /* 0x000fe20000400000 */
[----:B--2---:R-:W-:Y:S01]  /*7bb0*/  F2FP.BF16.F32.PACK_AB R116, R41, R40 ;  /* 0x000000282974723e */ /* 0x004fe200000010ff */
[----:B------:R-:W-:Y:S01]  /*7bc0*/  FFMA R48, R81, R3, R48 ;  /* 0x0000000351307223 */ /* 0x000fe20000000030 */
[----:B------:R-:W-:Y:S01]  /*7bd0*/  SHF.L.U32 R3, R139, 0x10, RZ ;  /* 0x000000108b037819 */ /* 0x000fe200000006ff */
[----:B------:R-:W-:Y:S01]  /*7be0*/  FFMA R49, R81, R0, R49 ;  /* 0x0000000051317223 */ /* 0x000fe20000000031 */
[C---:B------:R-:W-:Y:S01]  /*7bf0*/  SHF.L.U32 R0, R138.reuse, 0x10, RZ ;  /* 0x000000108a007819 */ /* 0x040fe200000006ff */
[----:B------:R2:W-:Y:S01]  /*7c00*/  STS.128 [R177+0x4400], R92 ;  /* 0x0044005cb1007388 */ /* 0x0005e20000000c00 */
[----:B------:R-:W-:Y:S01]  /*7c10*/  F2FP.BF16.F32.PACK_AB R117, R47, R42 ;  /* 0x0000002a2f75723e */ /* 0x000fe200000010ff */
[----:B------:R-:W-:Y:S01]  /*7c20*/  FFMA R50, R81, R83, R50 ;  /* 0x0000005351327223 */ /* 0x000fe20000000032 */
[----:B------:R-:W-:Y:S01]  /*7c30*/  SHF.L.U32 R83, R145, 0x10, RZ ;  /* 0x0000001091537819 */ /* 0x000fe200000006ff */
[----:B------:R-:W-:Y:S01]  /*7c40*/  FFMA R55, R81, R2, R55 ;  /* 0x0000000251377223 */ /* 0x000fe20000000037 */
[----:B------:R-:W-:Y:S01]  /*7c50*/  LOP3.LUT R2, R138, 0xffff0000, RZ, 0xc0, !PT ;  /* 0xffff00008a027812 */ /* 0x000fe200078ec0ff */
[C---:B------:R-:W-:Y:S01]  /*7c60*/  FMUL R52, R78.reuse, R56 ;  /* 0x000000384e347220 */ /* 0x040fe20000400000 */
[----:B------:R-:W-:Y:S01]  /*7c70*/  F2FP.BF16.F32.PACK_AB R118, R45, R44 ;  /* 0x0000002c2d76723e */ /* 0x000fe200000010ff */
[C---:B------:R-:W-:Y:S01]  /*7c80*/  FMUL R53, R78.reuse, R57 ;  /* 0x000000394e357220 */ /* 0x040fe20000400000 */
[C---:B------:R-:W-:Y:S01]  /*7c90*/  FMUL R54, R78.reuse, R58 ;  /* 0x0000003a4e367220 */ /* 0x040fe20000400000 */
[----:B------:R-:W-:Y:S01]  /*7ca0*/  FFMA R52, R81, R0, R52 ;  /* 0x0000000051347223 */ /* 0x000fe20000000034 */
[----:B------:R-:W-:Y:S01]  /*7cb0*/  LOP3.LUT R0, R139, 0xffff0000, RZ, 0xc0, !PT ;  /* 0xffff00008b007812 */ /* 0x000fe200078ec0ff */
[C---:B------:R-:W-:Y:S01]  /*7cc0*/  FFMA R53, R81.reuse, R2, R53 ;  /* 0x0000000251357223 */ /* 0x040fe20000000035 */
[----:B------:R-:W-:Y:S01]  /*7cd0*/  FFMA R54, R81, R3, R54 ;  /* 0x0000000351367223 */ /* 0x000fe20000000036 */
[----:B------:R-:W-:Y:S01]  /*7ce0*/  FMUL R59, R78, R59 ;  /* 0x0000003b4e3b7220 */ /* 0x000fe20000400000 */
[----:B------:R-:W-:Y:S01]  /*7cf0*/  SHF.L.U32 R3, R144, 0x10, RZ ;  /* 0x0000001090037819 */ /* 0x000fe200000006ff */
[----:B------:R-:W-:Y:S01]  /*7d00*/  FMUL R56, R78, R60 ;  /* 0x0000003c4e387220 */ /* 0x000fe20000400000 */
[----:B------:R-:W-:Y:S01]  /*7d10*/  LOP3.LUT R2, R144, 0xffff0000, RZ, 0xc0, !PT ;  /* 0xffff000090027812 */ /* 0x000fe200078ec0ff */
[C---:B------:R-:W-:Y:S01]  /*7d20*/  FMUL R57, R78.reuse, R61 ;  /* 0x0000003d4e397220 */ /* 0x040fe20000400000 */
[----:B------:R-:W-:Y:S01]  /*7d30*/  F2FP.BF16.F32.PACK_AB R119, R51, R46 ;  /* 0x0000002e3377723e */ /* 0x000fe200000010ff */
[C---:B------:R-:W-:Y:S01]  /*7d40*/  FMUL R58, R78.reuse, R62 ;  /* 0x0000003e4e3a7220 */ /* 0x040fe20000400000 */
[C---:B------:R-:W-:Y:S01]  /*7d50*/  FFMA R59, R81.reuse, R0, R59 ;  /* 0x00000000513b7223 */ /* 0x040fe2000000003b */
[----:B------:R-:W-:Y:S01]  /*7d60*/  FFMA R56, R81, R3, R56 ;  /* 0x0000000351387223 */ /* 0x000fe20000000038 */
[----:B------:R-:W-:Y:S01]  /*7d70*/  LOP3.LUT R0, R145, 0xffff0000, RZ, 0xc0, !PT ;  /* 0xffff000091007812 */ /* 0x000fe200078ec0ff */
[----:B------:R2:W-:Y:S01]  /*7d80*/  STS.128 [R176+0x4400], R116 ;  /* 0x00440074b0007388 */ /* 0x0005e20000000c00 */
[C---:B------:R-:W-:Y:S01]  /*7d90*/  FFMA R57, R81.reuse, R2, R57 ;  /* 0x0000000251397223 */ /* 0x040fe20000000039 */
[----:B------:R-:W-:Y:S01]  /*7da0*/  FMUL R63, R78, R63 ;  /* 0x0000003f4e3f7220 */ /* 0x000fe20000400000 */
[----:B------:R-:W-:Y:S01]  /*7db0*/  SHF.L.U32 R3, R146, 0x10, RZ ;  /* 0x0000001092037819 */ /* 0x000fe200000006ff */
[----:B------:R-:W-:Y:S01]  /*7dc0*/  FFMA R58, R81, R83, R58 ;  /* 0x00000053513a7223 */ /* 0x000fe2000000003a */
[----:B------:R-:W-:Y:S01]  /*7dd0*/  FMUL R60, R78, R64 ;  /* 0x000000404e3c7220 */ /* 0x000fe20000400000 */
[----:B------:R-:W-:Y:S01]  /*7de0*/  LOP3.LUT R2, R146, 0xffff0000, RZ, 0xc0, !PT ;  /* 0xffff000092027812 */ /* 0x000fe200078ec0ff */
[C---:B------:R-:W-:Y:S01]  /*7df0*/  FMUL R61, R78.reuse, R65 ;  /* 0x000000414e3d7220 */ /* 0x040fe20000400000 */
[----:B------:R-:W-:Y:S01]  /*7e00*/  SHF.L.U32 R83, R147, 0x10, RZ ;  /* 0x0000001093537819 */ /* 0x000fe200000006ff */
[C---:B------:R-:W-:Y:S01]  /*7e10*/  FMUL R62, R78.reuse, R66 ;  /* 0x000000424e3e7220 */ /* 0x040fe20000400000 */
[----:B------:R-:W-:Y:S01]  /*7e20*/  FFMA R63, R81, R0, R63 ;  /* 0x00000000513f7223 */ /* 0x000fe2000000003f */
[----:B------:R-:W-:Y:S01]  /*7e30*/  FMUL R67, R78, R67 ;  /* 0x000000434e437220 */ /* 0x000fe20000400000 */
[----:B----4-:R-:W-:Y:S01]  /*7e40*/  F2FP.BF16.F32.PACK_AB R124, R49, R48 ;  /* 0x00000030317c723e */ /* 0x010fe200000010ff */
[----:B------:R-:W-:Y:S01]  /*7e50*/  FFMA R60, R81, R3, R60 ;  /* 0x00000003513c7223 */ /* 0x000fe2000000003c */
[----:B------:R-:W-:Y:S01]  /*7e60*/  F2FP.BF16.F32.PACK_AB R125, R55, R50 ;  /* 0x00000032377d723e */ /* 0x000fe200000010ff */
[----:B------:R-:W-:Y:S01]  /*7e70*/  FFMA R61, R81, R2, R61 ;  /* 0x00000002513d7223 */ /* 0x000fe2000000003d */
[----:B------:R-:W-:Y:S01]  /*7e80*/  F2FP.BF16.F32.PACK_AB R126, R53, R52 ;  /* 0x00000034357e723e */ /* 0x000fe200000010ff */
[----:B------:R-:W-:Y:S01]  /*7e90*/  FFMA R62, R81, R83, R62 ;  /* 0x00000053513e7223 */ /* 0x000fe2000000003e */
[----:B------:R-:W-:Y:S01]  /*7ea0*/  F2FP.BF16.F32.PACK_AB R127, R59, R54 ;  /* 0x000000363b7f723e */ /* 0x000fe200000010ff */
[----:B------:R-:W-:Y:S01]  /*7eb0*/  FFMA R67, R81, R82, R67 ;  /* 0x0000005251437223 */ /* 0x000fe20000000043 */
[----:B-1----:R-:W-:Y:S02]  /*7ec0*/  F2FP.BF16.F32.PACK_AB R132, R57, R56 ;  /* 0x000000383984723e */ /* 0x002fe400000010ff */
[----:B------:R-:W-:Y:S01]  /*7ed0*/  F2FP.BF16.F32.PACK_AB R133, R63, R58 ;  /* 0x0000003a3f85723e */ /* 0x000fe200000010ff */
[----:B------:R2:W-:Y:S01]  /*7ee0*/  STS.128 [R175+0x4400], R124 ;  /* 0x0044007caf007388 */ /* 0x0005e20000000c00 */
[----:B------:R-:W-:Y:S02]  /*7ef0*/  F2FP.BF16.F32.PACK_AB R134, R61, R60 ;  /* 0x0000003c3d86723e */ /* 0x000fe400000010ff */
[----:B------:R-:W-:Y:S02]  /*7f00*/  F2FP.BF16.F32.PACK_AB R135, R67, R62 ;  /* 0x0000003e4387723e */ /* 0x000fe400000010ff */
[----:B------:R-:W-:Y:S02]  /*7f10*/  LEA R0, R101, UR48, 0x3 ;  /* 0x0000003065007c11 */ /* 0x000fe4000f8e18ff */
[----:B------:R-:W-:Y:S01]  /*7f20*/  @P6 SHF.L.U32 R3, R167, 0x1f, RZ ;  /* 0x0000001fa7036819 */ /* 0x000fe200000006ff */
[----:B------:R2:W-:Y:S01]  /*7f30*/  STS.128 [R174+0x4400], R132 ;  /* 0x00440084ae007388 */ /* 0x0005e20000000c00 */
[----:B------:R-:W-:Y:S01]  /*7f40*/  @!PT LDS RZ, [RZ] ;  /* 0x00000000fffff984 */ /* 0x000fe20000000800 */
[----:B------:R-:W-:Y:S01]  /*7f50*/  @!PT LDS RZ, [RZ] ;  /* 0x00000000fffff984 */ /* 0x000fe20000000800 */
[----:B------:R-:W-:Y:S01]  /*7f60*/  @!PT LDS RZ, [RZ] ;  /* 0x00000000fffff984 */ /* 0x000fe20000000800 */
[----:B------:R-:W-:Y:S01]  /*7f70*/  @!PT LDS RZ, [RZ] ;  /* 0x00000000fffff984 */ /* 0x000fe20000000800 */
[----:B------:R1:W-:Y:S07]  /*7f80*/  MEMBAR.ALL.CTA ;  /* 0x0000000000007992 */ /* 0x0003ee0000008000 */
[----:B-1----:R-:W1:Y:S02]  /*7f90*/  FENCE.VIEW.ASYNC.S ;  /* 0x00000000000073c6 */ /* 0x002e640000000000 */
[----:B-1----:R-:W-:Y:S06]  /*7fa0*/  BAR.SYNC.DEFER_BLOCKING 0x1, 0x80 ;  /* 0x0042000000007b1d */ /* 0x002fec0000010000 */
[----:B------:R-:W-:Y:S05]  /*7fb0*/  @P0 BRA `(.L_x_105) ;  /* 0x0000000000240947 */ /* 0x000fea0003800000 */
[----:B------:R-:W-:Y:S02]  /*7fc0*/  UIADD3 UR8, UP0, UPT, UR52, 0x680, URZ ;  /* 0x0000068034087890 */ /* 0x000fe4000ff1e0ff */
[----:B------:R-:W-:Y:S02]  /*7fd0*/  UIADD3 UR5, UPT, UPT, UR41, 0x40, URZ ;  /* 0x0000004029057890 */ /* 0x000fe4000fffe0ff */
[----:B------:R-:W-:Y:S02]  /*7fe0*/  UIADD3 UR4, UPT, UPT, UR48, 0x4400, URZ ;  /* 0x0000440030047890 */ /* 0x000fe4000fffe0ff */
[----:B------:R-:W-:Y:S01]  /*7ff0*/  UIADD3.X UR9, UPT, UPT, URZ, UR53, URZ, UP0, !UPT ;  /* 0x00000035ff097290 */ /* 0x000fe200087fe4ff */
[----:B------:R-:W-:Y:S01]  /*8000*/  UMOV UR6, UR42 ;  /* 0x0000002a00067c82 */ /* 0x000fe20008000000 */
[----:B------:R-:W-:Y:S07]  /*8010*/  UMOV UR7, UR36 ;  /* 0x0000002400077c82 */ /* 0x000fee0008000000 */
[----:B------:R1:W-:Y:S01]  /*8020*/  UTMASTG.3D [UR4], [UR8] ;  /* 0x00000004080073b5 */ /* 0x0003e20008010000 */
[----:B------:R0:W-:Y:S01]  /*8030*/  UTMACMDFLUSH ;  /* 0x00000000000079b7 */ /* 0x0001e20000000000 */
[----:B-1----:R-:W-:Y:S04]  /*8040*/  DEPBAR.LE SB0, 0x1 ;  /* 0x000080400000791a */ /* 0x002fe80000000000 */
.L_x_105:
[----:B------:R-:W-:Y:S05]  /*8050*/  BSYNC.RECONVERGENT B0 ;  /* 0x0000000000007941 */ /* 0x000fea0003800200 */
.L_x_104:
[----:B------:R-:W-:Y:S01]  /*8060*/  BAR.SYNC.DEFER_BLOCKING 0x1, 0x80 ;  /* 0x0042000000007b1d */ /* 0x000fe20000010000 */
[----:B------:R-:W-:Y:S04]  /*8070*/  UIADD3 UR40, UPT, UPT, UR51, 0x1, URZ ;  /* 0x0000000133287890 */ /* 0x000fe8000fffe0ff */
[----:B------:R-:W-:Y:S04]  /*8080*/  UISETP.NE.AND UP0, UPT, UR40, 0x4, UPT ;  /* 0x000000042800788c */ /* 0x000fe8000bf05270 */
[----:B------:R-:W-:Y:S01]  /*8090*/  USEL UR40, UR40, URZ, UP0 ;  /* 0x000000ff28287287 */ /* 0x000fe20008000000 */
[----:B------:R1:W-:Y:S01]  /*80a0*/  @P6 SYNCS.ARRIVE.TRANS64.RED.A1T0 RZ, [R85+URZ], RZ ;  /* 0x000000ff55ff69a7 */ /* 0x0003e200081004ff */
[----:B------:R-:W-:Y:S01]  /*80b0*/  BSSY B1, `(.L_x_106) ;  /* 0x0000020000017945 */ /* 0x000fe20003800000 */
[----:B------:R-:W4:Y:S02]  /*80c0*/  @P6 SYNCS.PHASECHK.TRANS64.TRYWAIT P0, [R0+URZ+0x30], R3 ;  /* 0x00003003000065a7 */ /* 0x000f2400080011ff */
[----:B----4-:R-:W-:Y:S01]  /*80d0*/  @P6 SEL R103, RZ, 0x1, !P0 ;  /* 0x00000001ff676807 */ /* 0x010fe20004000000 */
[----:B-1----:R-:W-:Y:S06]  /*80e0*/  @!P6 BRA `(.L_x_107) ;  /* 0x000000000070e947 */ /* 0x002fec0003800000 */
        /* <DEDUP_REMOVED lines=9> */
[----:B------:R-:W-:Y:S04]  /*8180*/  SHF.L.U32 R7, R167, 0x1f, RZ ;  /* 0x0000001fa7077819 */ /* 0x000fe800000006ff */
[----:B------:R-:W1:Y:S02]  /*8190*/  SYNCS.PHASECHK.TRANS64.TRYWAIT P0, [R0+URZ+0x30], R7 ;  /* 0x00003007000075a7 */ /* 0x000e6400080011ff */
[----:B-1----:R-:W-:Y:S05]  /*81a0*/  @!P0 BRA `(.L_x_110) ;  /* 0x0000003400008947 */ /* 0x002fea0003800000 */
.L_x_109:
[----:B------:R-:W-:Y:S05]  /*81b0*/  BSYNC B0 ;  /* 0x0000000000007941 */ /* 0x000fea0003800000 */
.L_x_108:
[----:B------:R-:W-:Y:S01]  /*81c0*/  ISETP.NE.AND P0, PT, R109, RZ, PT ;  /* 0x000000ff6d00720c */ /* 0x000fe20003f05270 */
[----:B------:R-:W-:Y:S11]  /*81d0*/  VIADD R101, R101, 0x1 ;  /* 0x0000000165657836 */ /* 0x000ff60000000000 */
[----:B------:R-:W-:Y:S01]  /*81e0*/  @!UPT UIADD3 URZ, UPT, UPT, URZ, URZ, URZ ;  /* 0x000000fffffff290 */ /* 0x000fe2000fffe0ff */
[----:B------:R4:W2:Y:S01]  /*81f0*/  @P0 LDS.128 R88, [R4+UR48+0x400] ;  /* 0x0004003004580984 */ /* 0x0008a20008000c00 */
[--C-:B-1----:R-:W-:Y:S01]  /*8200*/  @P0 IMAD.IADD R7, R102, 0x1, R3.reuse ;  /* 0x0000000166070824 */ /* 0x102fe200078e0203 */
[C---:B------:R-:W-:Y:S01]  /*8210*/  @P0 IADD3 R0, PT, PT, R108.reuse, R5, RZ ;  /* 0x000000056c000210 */ /* 0x040fe20007ffe0ff */
[C---:B------:R-:W-:Y:S01]  /*8220*/  @P0 IMAD.IADD R6, R108.reuse, 0x1, R3 ;  /* 0x000000016c060824 */ /* 0x040fe200078e0203 */
[----:B------:R4:W1:Y:S02]  /*8230*/  @P0 LDS.128 R96, [R2+0x400] ;  /* 0x0004000002600984 */ /* 0x0008640000000c00 */
[----:B------:R-:W-:Y:S02]  /*8240*/  @P0 IADD3 R8, PT, PT, R108, R7, RZ ;  /* 0x000000076c080210 */ /* 0x000fe40007ffe0ff */
[----:B------:R4:W1:Y:S04]  /*8250*/  @P0 LDS.128 R104, [R5+0x400] ;  /* 0x0004000005680984 */ /* 0x0008680000000c00 */
[----:B------:R4:W1:Y:S04]  /*8260*/  @P0 LDS.128 R112, [R0+0x400] ;  /* 0x0004000000700984 */ /* 0x0008680000000c00 */
[----:B------:R4:W1:Y:S04]  /*8270*/  @P0 LDS.128 R120, [R3+0x400] ;  /* 0x0004000003780984 */ /* 0x0008680000000c00 */
[----:B------:R4:W1:Y:S04]  /*8280*/  @P0 LDS.128 R128, [R6+0x400] ;  /* 0x0004000006800984 */ /* 0x0008680000000c00 */
[----:B------:R4:W1:Y:S04]  /*8290*/  @P0 LDS.128 R136, [R7+0x400] ;  /* 0x0004000007880984 */ /* 0x0008680000000c00 */
[----:B------:R4:W1:Y:S02]  /*82a0*/  @P0 LDS.128 R144, [R8+0x400] ;  /* 0x0004000008900984 */ /* 0x0008640000000c00 */
.L_x_107:
[----:B------:R-:W-:Y:S05]  /*82b0*/  BSYNC B1 ;  /* 0x0000000000017941 */ /* 0x000fea0003800000 */
.L_x_106:
        /* <DEDUP_REMOVED lines=21> */
.L_x_111:
[----:B------:R-:W-:Y:S01]  /*8410*/  ISETP.NE.AND P6, PT, R179, RZ, PT ;  /* 0x000000ffb300720c */ /* 0x000fe20003fc5270 */
[----:B------:R-:W-:Y:S05]  /*8420*/  WARPSYNC.ALL ;  /* 0x0000000000007948 */ /* 0x000fea0003800000 */
[----:B------:R-:W-:Y:S01]  /*8430*/  R2UR UR4, R80 ;  /* 0x00000000500472ca */ /* 0x000fe200000e0000 */
[----:B------:R-:W-:Y:S01]  /*8440*/  BSSY.RECONVERGENT B0, `(.L_x_112) ;  /* 0x0000103000007945 */ /* 0x000fe20003800200 */
[----:B------:R-:W-:Y:S02]  /*8450*/  MOV R3, UR40 ;  /* 0x0000002800037c02 */ /* 0x000fe40008000f00 */
[----:B------:R-:W-:Y:S02]  /*8460*/  MOV R84, UR37 ;  /* 0x0000002500547c02 */ /* 0x000fe40008000f00 */
[C---:B--2---:R-:W-:Y:S02]  /*8470*/  SHF.L.U32 R82, R88.reuse, 0x10, RZ ;  /* 0x0000001058527819 */ /* 0x044fe400000006ff */
[----:B------:R-:W-:Y:S02]  /*8480*/  @P6 LEA R3, R3, UR48, 0x3 ;  /* 0x0000003003036c11 */ /* 0x000fe4000f8e18ff */
[----:B------:R-:W-:Y:S02]  /*8490*/  LOP3.LUT R83, R88, 0xffff0000, RZ, 0xc0, !PT ;  /* 0xffff000058537812 */ /* 0x000fe400078ec0ff */
[----:B------:R-:W-:Y:S01]  /*84a0*/  @P6 IADD3 R3, PT, PT, R3, 0x50, RZ ;  /* 0x0000005003036810 */ /* 0x000fe20007ffe0ff */
[----:B------:R-:W2:Y:S01]  /*84b0*/  LDTM.x64 R4, tmem[UR4+0x80] ;  /* 0x00008004000479ee */ /* 0x000ea20008340000 */
[----:B------:R-:W-:Y:S02]  /*84c0*/  ISETP.NE.AND P0, PT, R170, RZ, PT ;  /* 0x000000ffaa00720c */ /* 0x000fe40003f05270 */
[----:B------:R-:W-:Y:S01]  /*84d0*/  @P6 PRMT R84, R84, 0x654, R3 ;  /* 0x0000065454546816 */ /* 0x000fe20000000003 */
[C---:B--2---:R-:W-:Y:S01]  /*84e0*/  FMUL R0, R78.reuse, R4 ;  /* 0x000000044e007220 */ /* 0x044fe20000400000 */
[C---:B------:R-:W-:Y:S01]  /*84f0*/  FMUL R3, R78.reuse, R6 ;  /* 0x000000064e037220 */ /* 0x040fe20000400000 */
        /* <DEDUP_REMOVED lines=38> */
[C---:B------:R-:W-:Y:S01]  /*8760*/  FFMA R0, R81.reuse, R82, R0 ;  /* 0x0000005251007223 */ /* 0x040fe20000000000 */
[----:B------:R-:W-:Y:S01]  /*8770*/  FFMA R2, R81, R83, R2 ;  /* 0x0000005351027223 */ /* 0x000fe20000000002 */
[C---:B------:R-:W-:Y:S01]  /*8780*/  FMUL R45, R78.reuse, R49 ;  /* 0x000000314e2d7220 */ /* 0x040fe20000400000 */
[C---:B------:R-:W-:Y:S01]  /*8790*/  FMUL R58, R78.reuse, R62 ;  /* 0x0000003e4e3a7220 */ /* 0x040fe20000400000 */
[C---:B------:R-:W-:Y:S01]  /*87a0*/  FMUL R60, R78.reuse, R64 ;  /* 0x000000404e3c7220 */ /* 0x040fe20000400000 */
[C---:B------:R-:W-:Y:S01]  /*87b0*/  SHF.L.U32 R64, R89.reuse, 0x10, RZ ;  /* 0x0000001059407819 */ /* 0x040fe200000006ff */
[----:B------:R-:W-:Y:S01]  /*87c0*/  FMUL R49, R78, R53 ;  /* 0x000000354e317220 */ /* 0x000fe20000400000 */
[----:B------:R-:W-:Y:S01]  /*87d0*/  F2FP.BF16.F32.PACK_AB R92, R2, R0 ;  /* 0x00000000025c723e */ /* 0x000fe200000010ff */
[C---:B------:R-:W-:Y:S01]  /*87e0*/  FMUL R62, R78.reuse, R66 ;  /* 0x000000424e3e7220 */ /* 0x040fe20000400000 */
[----:B------:R-:W-:Y:S01]  /*87f0*/  LOP3.LUT R66, R89, 0xffff0000, RZ, 0xc0, !PT ;  /* 0xffff000059427812 */ /* 0x000fe200078ec0ff */
[C---:B------:R-:W-:Y:S01]  /*8800*/  FMUL R53, R78.reuse, R57 ;  /* 0x000000394e357220 */ /* 0x040fe20000400000 */
[----:B------:R-:W-:Y:S01]  /*8810*/  LOP3.LUT R0, R91, 0xffff0000, RZ, 0xc0, !PT ;  /* 0xffff00005b007812 */ /* 0x000fe200078ec0ff */
[----:B------:R-:W-:Y:S01]  /*8820*/  FMUL R7, R78, R7 ;  /* 0x000000074e077220 */ /* 0x000fe20000400000 */
[----:B-1----:R-:W-:Y:S01]  /*8830*/  LOP3.LUT R2, R96, 0xffff0000, RZ, 0xc0, !PT ;  /* 0xffff000060027812 */ /* 0x002fe200078ec0ff */
[C---:B------:R-:W-:Y:S01]  /*8840*/  FMUL R57, R78.reuse, R61 ;  /* 0x0000003d4e397220 */ /* 0x040fe20000400000 */
[----:B------:R-:W-:Y:S01]  /*8850*/  FMUL R61, R78, R65 ;  /* 0x000000414e3d7220 */ /* 0x000fe20000400000 */
[C---:B------:R-:W-:Y:S01]  /*8860*/  SHF.L.U32 R65, R90.reuse, 0x10, RZ ;  /* 0x000000105a417819 */ /* 0x040fe200000006ff */
[C---:B------:R-:W-:Y:S01]  /*8870*/  FFMA R3, R81.reuse, R64, R3 ;  /* 0x0000004051037223 */ /* 0x040fe20000000003 */
[----:B------:R-:W-:Y:S01]  /*8880*/  LOP3.LUT R64, R90, 0xffff0000, RZ, 0xc0, !PT ;  /* 0xffff00005a407812 */ /* 0x000fe200078ec0ff */
[C---:B------:R-:W-:Y:S01]  /*8890*/  FFMA R7, R81.reuse, R66, R7 ;  /* 0x0000004251077223 */ /* 0x040fe20000000007 */
[C---:B------:R-:W-:Y:S01]  /*88a0*/  FMUL R11, R78.reuse, R11 ;  /* 0x0000000b4e0b7220 */ /* 0x040fe20000400000 */
[----:B------:R-:W-:Y:S01]  /*88b0*/  FFMA R4, R81, R65, R4 ;  /* 0x0000004151047223 */ /* 0x000fe20000000004 */
[----:B------:R-:W-:Y:S01]  /*88c0*/  SHF.L.U32 R65, R91, 0x10, RZ ;  /* 0x000000105b417819 */ /* 0x000fe200000006ff */
[----:B------:R-:W-:Y:S01]  /*88d0*/  FFMA R5, R81, R64, R5 ;  /* 0x0000004051057223 */ /* 0x000fe20000000005 */
[----:B------:R-:W-:Y:S01]  /*88e0*/  F2FP.BF16.F32.PACK_AB R93, R7, R3 ;  /* 0x00000003075d723e */ /* 0x000fe200000010ff */
[----:B------:R-:W-:Y:S01]  /*88f0*/  FMUL R15, R78, R15 ;  /* 0x0000000f4e0f7220 */ /* 0x000fe20000400000 */
[----:B------:R-:W-:Y:S01]  /*8900*/  SHF.L.U32 R3, R96, 0x10, RZ ;  /* 0x0000001060037819 */ /* 0x000fe200000006ff */
[----:B------:R-:W-:Y:S01]  /*8910*/  FFMA R6, R81, R65, R6 ;  /* 0x0000004151067223 */ /* 0x000fe20000000006 */
[----:B------:R-:W-:Y:S01]  /*8920*/  F2FP.BF16.F32.PACK_AB R94, R5, R4 ;  /* 0x00000004055e723e */ /* 0x000fe200000010ff */
[----:B------:R-:W-:Y:S01]  /*8930*/  FFMA R11, R81, R0, R11 ;  /* 0x00000000510b7223 */ /* 0x000fe2000000000b */
[----:B------:R-:W-:Y:S01]  /*8940*/  SHF.L.U32 R0, R97, 0x10, RZ ;  /* 0x0000001061007819 */ /* 0x000fe200000006ff */
[C---:B------:R-:W-:Y:S01]  /*8950*/  FFMA R8, R81.reuse, R3, R8 ;  /* 0x0000000351087223 */ /* 0x040fe20000000008 */
[C---:B------:R-:W-:Y:S01]  /*8960*/  SHF.L.U32 R3, R98.reuse, 0x10, RZ ;  /* 0x0000001062037819 */ /* 0x040fe200000006ff */
[----:B------:R-:W-:Y:S01]  /*8970*/  FFMA R9, R81, R2, R9 ;  /* 0x0000000251097223 */ /* 0x000fe20000000009 */
[----:B------:R-:W-:Y:S01]  /*8980*/  LOP3.LUT R2, R97, 0xffff0000, RZ, 0xc0, !PT ;  /* 0xffff000061027812 */ /* 0x000fe200078ec0ff */
[C---:B------:R-:W-:Y:S01]  /*8990*/  FFMA R10, R81.reuse, R0, R10 ;  /* 0x00000000510a7223 */ /* 0x040fe2000000000a */
[----:B------:R-:W-:Y:S01]  /*89a0*/  LOP3.LUT R0, R98, 0xffff0000, RZ, 0xc0, !PT ;  /* 0xffff000062007812 */ /* 0x000fe200078ec0ff */
[----:B------:R-:W-:Y:S01]  /*89b0*/  FMUL R19, R78, R19 ;  /* 0x000000134e137220 */ /* 0x000fe20000400000 */
[C---:B------:R-:W-:Y:S01]  /*89c0*/  SHF.L.U32 R5, R104.reuse, 0x10, RZ ;  /* 0x0000001068057819 */ /* 0x040fe200000006ff */
[----:B------:R-:W-:Y:S01]  /*89d0*/  FFMA R15, R81, R2, R15 ;  /* 0x00000002510f7223 */ /* 0x000fe2000000000f */
[----:B------:R-:W-:Y:S01]  /*89e0*/  LOP3.LUT R2, R99, 0xffff0000, RZ, 0xc0, !PT ;  /* 0xffff000063027812 */ /* 0x000fe200078ec0ff */
[----:B------:R-:W-:Y:S01]  /*89f0*/  FFMA R12, R81, R3, R12 ;  /* 0x00000003510c7223 */ /* 0x000fe2000000000c */
[----:B------:R-:W-:Y:S01]  /*8a00*/  SHF.L.U32 R3, R99, 0x10, RZ ;  /* 0x0000001063037819 */ /* 0x000fe200000006ff */
[----:B------:R-:W-:Y:S01]  /*8a10*/  FFMA R13, R81, R0, R13 ;  /* 0x00000000510d7223 */ /* 0x000fe2000000000d */
[----:B------:R-:W-:Y:S01]  /*8a20*/  LOP3.LUT R0, R104, 0xffff0000, RZ, 0xc0, !PT ;  /* 0xffff000068007812 */ /* 0x000fe200078ec0ff */
[----:B------:R-:W-:Y:S01]  /*8a30*/  FMUL R23, R78, R23 ;  /* 0x000000174e177220 */ /* 0x000fe20000400000 */
[----:B------:R-:W-:Y:S01]  /*8a40*/  LOP3.LUT R4, R107, 0xffff0000, RZ, 0xc0, !PT ;  /* 0xffff00006b047812 */ /* 0x000fe200078ec0ff */
[C---:B------:R-:W-:Y:S01]  /*8a50*/  FFMA R14, R81.reuse, R3, R14 ;  /* 0x00000003510e7223 */ /* 0x040fe2000000000e */
[C---:B------:R-:W-:Y:S01]  /*8a60*/  SHF.L.U32 R3, R106.reuse, 0x10, RZ ;  /* 0x000000106a037819 */ /* 0x040fe200000006ff */
[----:B------:R-:W-:Y:S01]  /*8a70*/  FFMA R19, R81, R2, R19 ;  /* 0x0000000251137223 */ /* 0x000fe20000000013 */
[----:B------:R-:W-:Y:S01]  /*8a80*/  SHF.L.U32 R2, R105, 0x10, RZ ;  /* 0x0000001069027819 */ /* 0x000fe200000006ff */
[----:B------:R-:W-:Y:S01]  /*8a90*/  FFMA R16, R81, R5, R16 ;  /* 0x0000000551107223 */ /* 0x000fe20000000010 */
[----:B------:R-:W-:Y:S01]  /*8aa0*/  SHF.L.U32 R5, R107, 0x10, RZ ;  /* 0x000000106b057819 */ /* 0x000fe200000006ff */
[----:B------:R-:W-:Y:S01]  /*8ab0*/  FFMA R17, R81, R0, R17 ;  /* 0x0000000051117223 */ /* 0x000fe20000000011 */
[----:B------:R-:W-:Y:S01]  /*8ac0*/  LOP3.LUT R0, R105, 0xffff0000, RZ, 0xc0, !PT ;  /* 0xffff000069007812 */ /* 0x000fe200078ec0ff */
[----:B------:R-:W-:Y:S01]  /*8ad0*/  FFMA R18, R81, R2, R18 ;  /* 0x0000000251127223 */ /* 0x000fe20000000012 */
[----:B------:R-:W-:Y:S01]  /*8ae0*/  LOP3.LUT R2, R106, 0xffff0000, RZ, 0xc0, !PT ;  /* 0xffff00006a027812 */ /* 0x000fe200078ec0ff */
[----:B------:R-:W-:Y:S01]  /*8af0*/  FMUL R27, R78, R27 ;  /* 0x0000001b4e1b7220 */ /* 0x000fe20000400000 */
[----:B------:R-:W-:Y:S01]  /*8b00*/  F2FP.BF16.F32.PACK_AB R95, R11, R6 ;  /* 0x000000060b5f723e */ /* 0x000fe200000010ff */
[C---:B------:R-:W-:Y:S01]  /*8b10*/  FFMA R23, R81.reuse, R0, R23 ;  /* 0x0000000051177223 */ /* 0x040fe20000000017 */
[----:B------:R-:W-:Y:S01]  /*8b20*/  SHF.L.U32 R0, R112, 0x10, RZ ;  /* 0x0000001070007819 */ /* 0x000fe200000006ff */
[C---:B------:R-:W-:Y:S01]  /*8b30*/  FFMA R20, R81.reuse, R3, R20 ;  /* 0x0000000351147223 */ /* 0x040fe20000000014 */
[----:B------:R-:W-:Y:S01]  /*8b40*/  SHF.L.U32 R3, R114, 0x10, RZ ;  /* 0x0000001072037819 */ /* 0x000fe200000006ff */
        /* <DEDUP_REMOVED lines=8> */
[----:B------:R-:W-:Y:S01]  /*8bd0*/  FFMA R25, R81, R2, R25 ;  /* 0x0000000251197223 */ /* 0x000fe20000000019 */
[----:B------:R-:W-:Y:S01]  /*8be0*/  LOP3.LUT R2, R114, 0xffff0000, RZ, 0xc0, !PT ;  /* 0xffff000072027812 */ /* 0x000fe200078ec0ff */
[C---:B------:R-:W-:Y:S01]  /*8bf0*/  FMUL R31, R78.reuse, R31 ;  /* 0x0000001f4e1f7220 */ /* 0x040fe20000400000 */
[----:B------:R-:W-:Y:S01]  /*8c00*/  F2FP.BF16.F32.PACK_AB R8, R9, R8 ;  /* 0x000000080908723e */ /* 0x000fe200000010ff */
[----:B------:R-:W-:Y:S01]  /*8c10*/  FFMA R26, R81, R0, R26 ;  /* 0x00000000511a7223 */ /* 0x000fe2000000001a */
[----:B------:R-:W-:Y:S01]  /*8c20*/  LOP3.LUT R0, R113, 0xffff0000, RZ, 0xc0, !PT ;  /* 0xffff000071007812 */ /* 0x000fe200078ec0ff */
[C---:B------:R-:W-:Y:S01]  /*8c30*/  FMUL R35, R78.reuse, R35 ;  /* 0x000000234e237220 */ /* 0x040fe20000400000 */
[----:B------:R-:W-:Y:S01]  /*8c40*/  F2FP.BF16.F32.PACK_AB R9, R15, R10 ;  /* 0x0000000a0f09723e */ /* 0x000fe200000010ff */
[----:B------:R-:W-:Y:S01]  /*8c50*/  FMUL R39, R78, R39 ;  /* 0x000000274e277220 */ /* 0x000fe20000400000 */
[----:B------:R-:W-:Y:S01]  /*8c60*/  F2FP.BF16.F32.PACK_AB R10, R13, R12 ;  /* 0x0000000c0d0a723e */ /* 0x000fe200000010ff */
[C---:B------:R-:W-:Y:S01]  /*8c70*/  FFMA R31, R81.reuse, R0, R31 ;  /* 0x00000000511f7223 */ /* 0x040fe2000000001f */
[C---:B------:R-:W-:Y:S01]  /*8c80*/  SHF.L.U32 R0, R120.reuse, 0x10, RZ ;  /* 0x0000001078007819 */ /* 0x040fe200000006ff */
[----:B------:R-:W-:Y:S01]  /*8c90*/  FFMA R28, R81, R3, R28 ;  /* 0x00000003511c7223 */ /* 0x000fe2000000001c */
[----:B------:R-:W-:Y:S01]  /*8ca0*/  SHF.L.U32 R3, R121, 0x10, RZ ;  /* 0x0000001079037819 */ /* 0x000fe200000006ff */
        /* <DEDUP_REMOVED lines=8> */
[----:B------:R-:W-:Y:S01]  /*8d30*/  FFMA R33, R81, R2, R33 ;  /* 0x0000000251217223 */ /* 0x000fe20000000021 */
[----:B------:R-:W-:Y:S01]  /*8d40*/  LOP3.LUT R2, R123, 0xffff0000, RZ, 0xc0, !PT ;  /* 0xffff00007b027812 */ /* 0x000fe200078ec0ff */
[C---:B------:R-:W-:Y:S01]  /*8d50*/  FFMA R34, R81.reuse, R3, R34 ;  /* 0x0000000351227223 */ /* 0x040fe20000000022 */
[C---:B------:R-:W-:Y:S01]  /*8d60*/  SHF.L.U32 R3, R122.reuse, 0x10, RZ ;  /* 0x000000107a037819 */ /* 0x040fe200000006ff */
[----:B------:R-:W-:Y:S01]  /*8d70*/  FFMA R39, R81, R0, R39 ;  /* 0x0000000051277223 */ /* 0x000fe20000000027 */
[----:B------:R-:W-:Y:S01]  /*8d80*/  LOP3.LUT R0, R122, 0xffff0000, RZ, 0xc0, !PT ;  /* 0xffff00007a007812 */ /* 0x000fe200078ec0ff */
[----:B------:R-:W-:Y:S01]  /*8d90*/  FMUL R43, R78, R43 ;  /* 0x0000002b4e2b7220 */ /* 0x000fe20000400000 */
[----:B------:R-:W-:Y:S01]  /*8da0*/  F2FP.BF16.F32.PACK_AB R16, R17, R16 ;  /* 0x000000101110723e */ /* 0x000fe200000010ff */
[----:B------:R-:W-:Y:S01]  /*8db0*/  FFMA R36, R81, R3, R36 ;  /* 0x0000000351247223 */ /* 0x000fe20000000024 */
[----:B------:R-:W-:Y:S01]  /*8dc0*/  SHF.L.U32 R3, R129, 0x10, RZ ;  /* 0x0000001081037819 */ /* 0x000fe200000006ff */
[C---:B------:R-:W-:Y:S01]  /*8dd0*/  FFMA R37, R81.reuse, R0, R37 ;  /* 0x0000000051257223 */ /* 0x040fe20000000025 */
[C---:B------:R-:W-:Y:S01]  /*8de0*/  SHF.L.U32 R0, R128.reuse, 0x10, RZ ;  /* 0x0000001080007819 */ /* 0x040fe200000006ff */
[----:B------:R-:W-:Y:S01]  /*8df0*/  FFMA R38, R81, R5, R38 ;  /* 0x0000000551267223 */ /* 0x000fe20000000026 */
[----:B------:R-:W-:Y:S01]  /*8e00*/  F2FP.BF16.F32.PACK_AB R17, R23, R18 ;  /* 0x000000121711723e */ /* 0x000fe200000010ff */
[----:B------:R1:W-:Y:S01]  /*8e10*/  STS.128 [R182+UR48+0x8400], R92 ;  /* 0x0084005cb6007988 */ /* 0x0003e20008000c30 */
[----:B------:R-:W-:Y:S01]  /*8e20*/  SHF.L.U32 R5, R131, 0x10, RZ ;  /* 0x0000001083057819 */ /* 0x000fe200000006ff */
[C---:B------:R-:W-:Y:S01]  /*8e30*/  FFMA R43, R81.reuse, R2, R43 ;  /* 0x00000002512b7223 */ /* 0x040fe2000000002b */
[----:B------:R-:W-:Y:S01]  /*8e40*/  LOP3.LUT R2, R128, 0xffff0000, RZ, 0xc0, !PT ;  /* 0xffff000080027812 */ /* 0x000fe200078ec0ff */
[----:B------:R-:W-:Y:S01]  /*8e50*/  FFMA R40, R81, R0, R40 ;  /* 0x0000000051287223 */ /* 0x000fe20000000028 */
[----:B------:R-:W-:Y:S01]  /*8e60*/  LOP3.LUT R0, R129, 0xffff0000, RZ, 0xc0, !PT ;  /* 0xffff000081007812 */ /* 0x000fe200078ec0ff */
[----:B------:R-:W-:Y:S01]  /*8e70*/  FMUL R47, R78, R47 ;  /* 0x0000002f4e2f7220 */ /* 0x000fe20000400000 */
[----:B------:R-:W-:Y:S01]  /*8e80*/  F2FP.BF16.F32.PACK_AB R18, R21, R20 ;  /* 0x000000141512723e */ /* 0x000fe200000010ff */
[C---:B------:R-:W-:Y:S01]  /*8e90*/  FFMA R41, R81.reuse, R2, R41 ;  /* 0x0000000251297223 */ /* 0x040fe20000000029 */
[C---:B------:R-:W-:Y:S01]  /*8ea0*/  LOP3.LUT R2, R130.reuse, 0xffff0000, RZ, 0xc0, !PT ;  /* 0xffff000082027812 */ /* 0x040fe200078ec0ff */
[----:B------:R-:W-:Y:S01]  /*8eb0*/  FFMA R42, R81, R3, R42 ;  /* 0x00000003512a7223 */ /* 0x000fe2000000002a */
[----:B------:R-:W-:Y:S01]  /*8ec0*/  SHF.L.U32 R3, R130, 0x10, RZ ;  /* 0x0000001082037819 */ /* 0x000fe200000006ff */
[----:B------:R1:W-:Y:S01]  /*8ed0*/  STS.128 [R181+0x8400], R8 ;  /* 0x00840008b5007388 */ /* 0x0003e20000000c00 */
[----:B------:R-:W-:Y:S01]  /*8ee0*/  F2FP.BF16.F32.PACK_AB R19, R27, R22 ;  /* 0x000000161b13723e */ /* 0x000fe200000010ff */
[----:B------:R-:W-:Y:S01]  /*8ef0*/  FFMA R47, R81, R0, R47 ;  /* 0x00000000512f7223 */ /* 0x000fe2000000002f */
[----:B------:R-:W-:Y:S01]  /*8f00*/  LOP3.LUT R0, R131, 0xffff0000, RZ, 0xc0, !PT ;  /* 0xffff000083007812 */ /* 0x000fe200078ec0ff */
[----:B------:R-:W-:Y:S01]  /*8f10*/  FMUL R51, R78, R51 ;  /* 0x000000334e337220 */ /* 0x000fe20000400000 */
[----:B------:R-:W-:Y:S01]  /*8f20*/  F2FP.BF16.F32.PACK_AB R24, R25, R24 ;  /* 0x000000181918723e */ /* 0x000fe200000010ff */
[C---:B------:R-:W-:Y:S01]  /*8f30*/  FFMA R44, R81.reuse, R3, R44 ;  /* 0x00000003512c7223 */ /* 0x040fe2000000002c */
[C---:B------:R-:W-:Y:S01]  /*8f40*/  SHF.L.U32 R3, R136.reuse, 0x10, RZ ;  /* 0x0000001088037819 */ /* 0x040fe200000006ff */
[----:B------:R-:W-:Y:S01]  /*8f50*/  FFMA R45, R81, R2, R45 ;  /* 0x00000002512d7223 */ /* 0x000fe2000000002d */
[----:B------:R-:W-:Y:S01]  /*8f60*/  F2FP.BF16.F32.PACK_AB R25, R31, R26 ;  /* 0x0000001a1f19723e */ /* 0x000fe200000010ff */
[----:B------:R-:W-:Y:S01]  /*8f70*/  FFMA R46, R81, R5, R46 ;  /* 0x00000005512e7223 */ /* 0x000fe2000000002e */
[----:B------:R-:W-:Y:S01]  /*8f80*/  SHF.L.U32 R5, R137, 0x10, RZ ;  /* 0x0000001089057819 */ /* 0x000fe200000006ff */
[----:B------:R1:W-:Y:S01]  /*8f90*/  STS.128 [R180+0x8400], R16 ;  /* 0x00840010b4007388 */ /* 0x0003e20000000c00 */
[----:B------:R-:W-:Y:S01]  /*8fa0*/  F2FP.BF16.F32.PACK_AB R26, R29, R28 ;  /* 0x0000001c1d1a723e */ /* 0x000fe200000010ff */
[C---:B------:R-:W-:Y:S01]  /*8fb0*/  FFMA R51, R81.reuse, R0, R51 ;  /* 0x0000000051337223 */ /* 0x040fe20000000033 */
[----:B------:R-:W-:Y:S01]  /*8fc0*/  LOP3.LUT R0, R136, 0xffff0000, RZ, 0xc0, !PT ;  /* 0xffff000088007812 */ /* 0x000fe200078ec0ff */
[----:B------:R-:W-:Y:S01]  /*8fd0*/  FFMA R48, R81, R3, R48 ;  /* 0x0000000351307223 */ /* 0x000fe20000000030 */
[----:B------:R-:W-:Y:S01]  /*8fe0*/  F2FP.BF16.F32.PACK_AB R27, R35, R30 ;  /* 0x0000001e231b723e */ /* 0x000fe200000010ff */
[----:B------:R-:W-:Y:S01]  /*8ff0*/  FMUL R55, R78, R55 ;  /* 0x000000374e377220 */ /* 0x000fe20000400000 */
[----:B------:R-:W-:Y:S01]  /*9000*/  LOP3.LUT R2, R137, 0xffff0000, RZ, 0xc0, !PT ;  /* 0xffff000089027812 */ /* 0x000fe200078ec0ff */
[C---:B------:R-:W-:Y:S01]  /*9010*/  FFMA R49, R81.reuse, R0, R49 ;  /* 0x0000000051317223 */ /* 0x040fe20000000031 */
[C---:B------:R-:W-:Y:S01]  /*9020*/  SHF.L.U32 R0, R138.reuse, 0x10, RZ ;  /* 0x000000108a007819 */ /* 0x040fe200000006ff */
[----:B------:R-:W-:Y:S01]  /*9030*/  FFMA R50, R81, R5, R50 ;  /* 0x0000000551327223 */ /* 0x000fe20000000032 */
[----:B------:R-:W-:Y:S01]  /*9040*/  F2FP.BF16.F32.PACK_AB R32, R33, R32 ;  /* 0x000000202120723e */ /* 0x000fe200000010ff */
[----:B------:R1:W-:Y:S01]  /*9050*/  STS.128 [R178+0x8400], R24 ;  /* 0x00840018b2007388 */ /* 0x0003e20000000c00 */
[----:B------:R-:W-:Y:S01]  /*9060*/  F2FP.BF16.F32.PACK_AB R33, R39, R34 ;  /* 0x000000222721723e */ /* 0x000fe200000010ff */
[C---:B------:R-:W-:Y:S01]  /*9070*/  FFMA R55, R81.reuse, R2, R55 ;  /* 0x0000000251377223 */ /* 0x040fe20000000037 */
[----:B------:R-:W-:Y:S01]  /*9080*/  LOP3.LUT R2, R138, 0xffff0000, RZ, 0xc0, !PT ;  /* 0xffff00008a027812 */ /* 0x000fe200078ec0ff */
[----:B------:R-:W-:Y:S01]  /*9090*/  FFMA R52, R81, R0, R52 ;  /* 0x0000000051347223 */ /* 0x000fe20000000034 */
[----:B------:R-:W-:Y:S01]  /*90a0*/  SHF.L.U32 R3, R139, 0x10, RZ ;  /* 0x000000108b037819 */ /* 0x000fe200000006ff */
[C---:B------:R-:W-:Y:S01]  /*90b0*/  FMUL R59, R78.reuse, R59 ;  /* 0x0000003b4e3b7220 */ /* 0x040fe20000400000 */
[----:B------:R-:W-:Y:S01]  /*90c0*/  F2FP.BF16.F32.PACK_AB R34, R37, R36 ;  /* 0x000000242522723e */ /* 0x000fe200000010ff */
[----:B------:R-:W-:Y:S01]  /*90d0*/  FFMA R53, R81, R2, R53 ;  /* 0x0000000251357223 */ /* 0x000fe20000000035 */
[----:B------:R-:W-:Y:S01]  /*90e0*/  F2FP.BF16.F32.PACK_AB R35, R43, R38 ;  /* 0x000000262b23723e */ /* 0x000fe200000010ff */
[----:B------:R-:W-:Y:S01]  /*90f0*/  FFMA R54, R81, R3, R54 ;  /* 0x0000000351367223 */ /* 0x000fe20000000036 */
[----:B------:R-:W-:Y:S01]  /*9100*/  LOP3.LUT R0, R139, 0xffff0000, RZ, 0xc0, !PT ;  /* 0xffff00008b007812 */ /* 0x000fe200078ec0ff */
[----:B------:R-:W-:Y:S01]  /*9110*/  FMUL R63, R78, R63 ;  /* 0x0000003f4e3f7220 */ /* 0x000fe20000400000 */
[----:B------:R-:W-:Y:S01]  /*9120*/  F2FP.BF16.F32.PACK_AB R40, R41, R40 ;  /* 0x000000282928723e */ /* 0x000fe200000010ff */
[----:B------:R1:W-:Y:S01]  /*9130*/  STS.128 [R177+0x8400], R32 ;  /* 0x00840020b1007388 */ /* 0x0003e20000000c00 */
[C---:B------:R-:W-:Y:S01]  /*9140*/  SHF.L.U32 R3, R144.reuse, 0x10, RZ ;  /* 0x0000001090037819 */ /* 0x040fe200000006ff */
[----:B------:R-:W-:Y:S01]  /*9150*/  FFMA R59, R81, R0, R59 ;  /* 0x00000000513b7223 */ /* 0x000fe2000000003b */
[----:B------:R-:W-:Y:S01]  /*9160*/  LOP3.LUT R2, R144, 0xffff0000, RZ, 0xc0, !PT ;  /* 0xffff000090027812 */ /* 0x000fe200078ec0ff */
[----:B------:R-:W-:Y:S01]  /*9170*/  FMUL R67, R78, R67 ;  /* 0x000000434e437220 */ /* 0x000fe20000400000 */
[----:B------:R-:W-:Y:S01]  /*9180*/  F2FP.BF16.F32.PACK_AB R41, R47, R42 ;  /* 0x0000002a2f29723e */ /* 0x000fe200000010ff */
[----:B------:R-:W-:Y:S01]  /*9190*/  FFMA R56, R81, R3, R56 ;  /* 0x0000000351387223 */ /* 0x000fe20000000038 */
[----:B------:R-:W-:Y:S01]  /*91a0*/  SHF.L.U32 R5, R145, 0x10, RZ ;  /* 0x0000001091057819 */ /* 0x000fe200000006ff */
[----:B------:R-:W-:Y:S01]  /*91b0*/  FFMA R57, R81, R2, R57 ;  /* 0x0000000251397223 */ /* 0x000fe20000000039 */
[----:B------:R-:W-:Y:S02]  /*91c0*/  F2FP.BF16.F32.PACK_AB R42, R45, R44 ;  /* 0x0000002c2d2a723e */ /* 0x000fe400000010ff */
[----:B------:R-:W-:Y:S01]  /*91d0*/  F2FP.BF16.F32.PACK_AB R43, R51, R46 ;  /* 0x0000002e332b723e */ /* 0x000fe200000010ff */
[----:B------:R-:W-:Y:S01]  /*91e0*/  FFMA R58, R81, R5, R58 ;  /* 0x00000005513a7223 */ /* 0x000fe2000000003a */
[----:B------:R-:W-:Y:S02]  /*91f0*/  LOP3.LUT R0, R145, 0xffff0000, RZ, 0xc0, !PT ;  /* 0xffff000091007812 */ /* 0x000fe400078ec0ff */
[C---:B------:R-:W-:Y:S01]  /*9200*/  SHF.L.U32 R3, R146.reuse, 0x10, RZ ;  /* 0x0000001092037819 */ /* 0x040fe200000006ff */
[----:B------:R1:W-:Y:S01]  /*9210*/  STS.128 [R176+0x8400], R40 ;  /* 0x00840028b0007388 */ /* 0x0003e20000000c00 */
        /* <DEDUP_REMOVED lines=8> */
[----:B------:R-:W-:Y:S02]  /*92a0*/  F2FP.BF16.F32.PACK_AB R49, R55, R50 ;  /* 0x000000323731723e */ /* 0x000fe400000010ff */
[----:B------:R-:W-:Y:S01]  /*92b0*/  F2FP.BF16.F32.PACK_AB R50, R53, R52 ;  /* 0x000000343532723e */ /* 0x000fe200000010ff */
[----:B------:R-:W-:Y:S01]  /*92c0*/  FFMA R67, R81, R4, R67 ;  /* 0x0000000451437223 */ /* 0x000fe20000000043 */
[----:B------:R-:W-:Y:S02]  /*92d0*/  F2FP.BF16.F32.PACK_AB R51, R59, R54 ;  /* 0x000000363b33723e */ /* 0x000fe400000010ff */
[----:B------:R-:W-:Y:S02]  /*92e0*/  F2FP.BF16.F32.PACK_AB R56, R57, R56 ;  /* 0x000000383938723e */ /* 0x000fe400000010ff */
        /* <DEDUP_REMOVED lines=23> */
[----:B--2---:R-:W-:Y:S04]  /*9460*/  DEPBAR.LE SB0, 0x1 ;  /* 0x000080400000791a */ /* 0x004fe80000000000 */
.L_x_113:
[----:B------:R-:W-:Y:S05]  /*9470*/  BSYNC.RECONVERGENT B0 ;  /* 0x0000000000007941 */ /* 0x000fea0003800200 */
.L_x_112:
        /* <DEDUP_REMOVED lines=8> */
[----:B--2---:R-:W-:Y:S06]  /*9500*/  @!P6 BRA `(.L_x_115) ;  /* 0x00000000006ce947 */ /* 0x004fec0003800000 */
[----:B------:R-:W-:Y:S01]  /*9510*/  ISETP.NE.AND P1, PT, R109, RZ, PT ;  /* 0x000000ff6d00720c */ /* 0x000fe20003f25270 */
[----:B------:R-:W-:Y:S01]  /*9520*/  BSSY B0, `(.L_x_116) ;  /* 0x000000b000007945 */ /* 0x000fe20003800000 */
[----:B------:R-:W-:Y:S11]  /*9530*/  ISETP.NE.AND P0, PT, R103, RZ, PT ;  /* 0x000000ff6700720c */ /* 0x000ff60003f05270 */
[----:B------:R-:W-:Y:S05]  /*9540*/  @P1 IMAD R101, R101, 0x4000, R182 ;  /* 0x0000400065651824 */ /* 0x000fea00078e02b6 */
[----:B-1----:R-:W-:Y:S04]  /*9550*/  @P1 IADD3 R9, PT, PT, R101, UR48, RZ ;  /* 0x0000003065091c10 */ /* 0x002fe8000fffe0ff */
[----:B------:R-:W-:Y:S01]  /*9560*/  @P1 IADD3 R7, PT, PT, R102, R9, RZ ;  /* 0x0000000966071210 */ /* 0x000fe20007ffe0ff */
[--C-:B------:R-:W-:Y:S02]  /*9570*/  @P1 IMAD.IADD R5, R100, 0x1, R9.reuse ;  /* 0x0000000164051824 */ /* 0x100fe400078e0209 */
[----:B------:R-:W-:Y:S01]  /*9580*/  @P1 IMAD.IADD R2, R108, 0x1, R9 ;  /* 0x000000016c021824 */ /* 0x000fe200078e0209 */
[----:B------:R-:W-:Y:S06]  /*9590*/  @P0 BRA `(.L_x_117) ;  /* 0x00000000000c0947 */ /* 0x000fec0003800000 */
[----:B------:R-:W-:Y:S04]  /*95a0*/  SHF.L.U32 R0, R167, 0x1f, RZ ;  /* 0x0000001fa7007819 */ /* 0x000fe800000006ff */
[----:B------:R-:W1:Y:S02]  /*95b0*/  SYNCS.PHASECHK.TRANS64.TRYWAIT P0, [R3+URZ+0x30], R0 ;  /* 0x00003000030075a7 */ /* 0x000e6400080011ff */
[----:B-1----:R-:W-:Y:S05]  /*95c0*/  @!P0 BRA `(.L_x_118) ;  /* 0x00000020000c8947 */ /* 0x002fea0003800000 */
.L_x_117:
[----:B------:R-:W-:Y:S05]  /*95d0*/  BSYNC B0 ;  /* 0x0000000000007941 */ /* 0x000fea0003800000 */
.L_x_116:
[----:B------:R-:W-:Y:S11]  /*95e0*/  ISETP.NE.AND P0, PT, R109, RZ, PT ;  /* 0x000000ff6d00720c */ /* 0x000ff60003f05270 */
[----:B------:R-:W-:Y:S02]  /*95f0*/  @!UPT UIADD3 URZ, UPT, UPT, URZ, URZ, URZ ;  /* 0x000000fffffff290 */ /* 0x000fe4000fffe0ff */
[----:B------:R2:W4:Y:S01]  /*9600*/  @P0 LDS.128 R88, [R101+UR48+0x400] ;  /* 0x0004003065580984 */ /* 0x0005220008000c00 */
[----:B-1----:R-:W-:Y:S01]  /*9610*/  @P0 IMAD.IADD R3, R102, 0x1, R5 ;  /* 0x0000000166030824 */ /* 0x002fe200078e0205 */
        /* <DEDUP_REMOVED lines=10> */
.L_x_115:
[----:B------:R-:W-:Y:S05]  /*96c0*/  BSYNC B1 ;  /* 0x0000000000017941 */ /* 0x000fea0003800000 */
.L_x_114:
[----:B--2---:R-:W-:Y:S05]  /*96d0*/  VIADD R3, R80, 0xc0 ;  /* 0x000000c050037836 */ /* 0x004fea0000000000 */
[----:B------:R-:W-:Y:S04]  /*96e0*/  SHF.R.U32.HI R3, RZ, 0x15, R3 ;  /* 0x00000015ff037819 */ /* 0x000fe80000011603 */
[----:B------:R-:W-:Y:S11]  /*96f0*/  LOP3.LUT P0, RZ, R3, 0x3, R162, 0x48, !PT ;  /* 0x0000000303ff7812 */ /* 0x000ff600078048a2 */
[----:B------:R-:W-:Y:S02]  /*9700*/  @!UPT UIADD3 URZ, UPT, UPT, URZ, URZ, URZ ;  /* 0x000000fffffff290 */ /* 0x000fe4000fffe0ff */
[----:B------:R-:W-:Y:S05]  /*9710*/  @!P0 BRA `(.L_x_119) ;  /* 0x0000000000408947 */ /* 0x000fea0003800000 */
[----:B------:R-:W2:Y:S01]  /*9720*/  LDCU.64 UR8, c[0x4][0x70] ;  /* 0x01000e00ff0877ac */ /* 0x000ea20008000a00 */
[----:B------:R-:W-:Y:S01]  /*9730*/  MOV R3, 0x0 ;  /* 0x0000000000037802 */ /* 0x000fe20000000f00 */
[----:B------:R-:W-:Y:S02]  /*9740*/  HFMA2 R12, -RZ, RZ, 0, 5.9604644775390625e-08 ;  /* 0x00000001ff0c7431 */ /* 0x000fe400000001ff */
[----:B-1----:R-:W-:Y:S02]  /*9750*/  IMAD.MOV.U32 R8, RZ, RZ, 0x192 ;  /* 0x00000192ff087424 */ /* 0x002fe400078e00ff */
[----:B------:R-:W-:Y:S01]  /*9760*/  IMAD.MOV.U32 R13, RZ, RZ, RZ ;  /* 0x000000ffff0d7224 */ /* 0x000fe200078e00ff */
[----:B------:R-:W1:Y:S01]  /*9770*/  LDCU.64 UR6, c[0x4][0x78] ;  /* 0x01000f00ff0677ac */ /* 0x000e620008000a00 */
[----:B------:R-:W3:Y:S01]  /*9780*/  LDC.64 R2, c[0x4][R3] ;  /* 0x0100000003027b82 */ /* 0x000ee20000000a00 */
[----:B------:R-:W5:Y:S01]  /*9790*/  LDCU.64 UR4, c[0x4][0x10] ;  /* 0x01000200ff0477ac */ /* 0x000f620008000a00 */
[----:B--2---:R-:W-:Y:S01]  /*97a0*/  MOV R5, UR9 ;  /* 0x0000000900057c02 */ /* 0x004fe20008000f00 */
[----:B------:R-:W-:Y:S01]  /*97b0*/  IMAD.U32 R4, RZ, RZ, UR8 ;  /* 0x00000008ff047e24 */ /* 0x000fe2000f8e00ff */
[----:B-1----:R-:W-:Y:S01]  /*97c0*/  MOV R7, UR7 ;  /* 0x0000000700077c02 */ /* 0x002fe20008000f00 */
[----:B------:R-:W-:Y:S01]  /*97d0*/  IMAD.U32 R6, RZ, RZ, UR6 ;  /* 0x00000006ff067e24 */ /* 0x000fe2000f8e00ff */
[----:B-----5:R-:W-:Y:S01]  /*97e0*/  MOV R11, UR5 ;  /* 0x00000005000b7c02 */ /* 0x020fe20008000f00 */
[----:B------:R-:W-:Y:S02]  /*97f0*/  IMAD.U32 R10, RZ, RZ, UR4 ;  /* 0x00000004ff0a7e24 */ /* 0x000fe4000f8e00ff */
[----:B------:R-:W-:Y:S07]  /*9800*/  LEPC R20, `(.L_x_119) ;  /* 0x000000001014794e */ /* 0x000fee0000000000 */
[----:B---34-:R-:W-:Y:S05]  /*9810*/  CALL.ABS.NOINC R2 ;  /* 0x0000000002007343 */ /* 0x018fea0003c00000 */
.L_x_119:
[----:B------:R-:W-:Y:S01]  /*9820*/  ISETP.NE.AND P0, PT, R170, RZ, PT ;  /* 0x000000ffaa00720c */ /* 0x000fe20003f05270 */
[----:B------:R-:W-:Y:S05]  /*9830*/  WARPSYNC.ALL ;  /* 0x0000000000007948 */ /* 0x000fea0003800000 */
[----:B------:R-:W-:Y:S01]  /*9840*/  R2UR UR4, R80 ;  /* 0x00000000500472ca */ /* 0x000fe200000e0000 */
[----:B------:R-:W-:Y:S01]  /*9850*/  BSSY.RECONVERGENT B0, `(.L_x_120) ;  /* 0x0000100000007945 */ /* 0x000fe20003800200 */
[----:B------:R-:W-:Y:S02]  /*9860*/  R2UR UR5, R87 ;  /* 0x00000000570572ca */ /* 0x000fe400000e0000 */
[C---:B----4-:R-:W-:Y:S02]  /*9870*/  SHF.L.U32 R82, R88.reuse, 0x10, RZ ;  /* 0x0000001058527819 */ /* 0x050fe400000006ff */
[----:B------:R-:W-:Y:S02]  /*9880*/  LOP3.LUT R84, R88, 0xffff0000, RZ, 0xc0, !PT ;  /* 0xffff000058547812 */ /* 0x000fe400078ec0ff */
[C---:B------:R-:W-:Y:S02]  /*9890*/  SHF.L.U32 R83, R89.reuse, 0x10, RZ ;  /* 0x0000001059537819 */ /* 0x040fe400000006ff */
[----:B------:R-:W-:Y:S02]  /*98a0*/  LOP3.LUT R86, R89, 0xffff0000, RZ, 0xc0, !PT ;  /* 0xffff000059567812 */ /* 0x000fe400078ec0ff */
[C---:B------:R-:W-:Y:S01]  /*98b0*/  SHF.L.U32 R85, R90.reuse, 0x10, RZ ;  /* 0x000000105a557819 */ /* 0x040fe200000006ff */
[----:B-1----:R-:W1:Y:S01]  /*98c0*/  LDTM.x64 R4, tmem[UR4+0xc0] ;  /* 0x0000c004000479ee */ /* 0x002e620008340000 */
[----:B------:R-:W-:Y:S01]  /*98d0*/  LOP3.LUT R88, R90, 0xffff0000, RZ, 0xc0, !PT ;  /* 0xffff00005a587812 */ /* 0x000fe200078ec0ff */
[----:B------:R-:W-:Y:S01]  /*98e0*/  NOP ;  /* 0x0000000000007918 */ /* 0x000fe20000000000 */
[C---:B------:R-:W-:Y:S01]  /*98f0*/  SHF.L.U32 R87, R91.reuse, 0x10, RZ ;  /* 0x000000105b577819 */ /* 0x040fe200000006ff */
[----:B------:R-:W-:Y:S01]  /*9900*/  UIADD3 UR5, UPT, UPT, UR5, 0xb0, URZ ;  /* 0x000000b005057890 */ /* 0x000fe2000fffe0ff */
[----:B------:R-:W-:Y:S02]  /*9910*/  LOP3.LUT R90, R91, 0xffff0000, RZ, 0xc0, !PT ;  /* 0xffff00005b5a7812 */ /* 0x000fe400078ec0ff */
[C---:B------:R-:W-:Y:S01]  /*9920*/  SHF.L.U32 R89, R96.reuse, 0x10, RZ ;  /* 0x0000001060597819 */ /* 0x040fe200000006ff */
[----:B------:R-:W-:Y:S01]  /*9930*/  UPRMT UR5, UR37, 0x654, UR5 ;  /* 0x0000065425057896 */ /* 0x000fe20008000005 */
[----:B------:R-:W-:Y:S02]  /*9940*/  LOP3.LUT R91, R96, 0xffff0000, RZ, 0xc0, !PT ;  /* 0xffff0000605b7812 */ /* 0x000fe400078ec0ff */
[C---:B------:R-:W-:Y:S02]  /*9950*/  SHF.L.U32 R92, R97.reuse, 0x10, RZ ;  /* 0x00000010615c7819 */ /* 0x040fe400000006ff */
[----:B------:R-:W-:Y:S02]  /*9960*/  LOP3.LUT R94, R97, 0xffff0000, RZ, 0xc0, !PT ;  /* 0xffff0000615e7812 */ /* 0x000fe400078ec0ff */
[C---:B------:R-:W-:Y:S02]  /*9970*/  SHF.L.U32 R93, R98.reuse, 0x10, RZ ;  /* 0x00000010625d7819 */ /* 0x040fe400000006ff */
[----:B------:R-:W-:Y:S01]  /*9980*/  LOP3.LUT R96, R98, 0xffff0000, RZ, 0xc0, !PT ;  /* 0xffff000062607812 */ /* 0x000fe200078ec0ff */
[----:B-1----:R-:W-:Y:S01]  /*9990*/  SYNCS.ARRIVE.TRANS64.RED.A1T0 RZ, [UR5], RZ ;  /* 0x000000ffffff79a7 */ /* 0x002fe20008100405 */
[C---:B------:R-:W-:Y:S02]  /*99a0*/  SHF.L.U32 R95, R99.reuse, 0x10, RZ ;  /* 0x00000010635f7819 */ /* 0x040fe400000006ff */
[----:B------:R-:W-:Y:S02]  /*99b0*/  LOP3.LUT R98, R99, 0xffff0000, RZ, 0xc0, !PT ;  /* 0xffff000063627812 */ /* 0x000fe400078ec0ff */
[----:B------:R-:W-:Y:S01]  /*99c0*/  SHF.L.U32 R97, R104, 0x10, RZ ;  /* 0x0000001068617819 */ /* 0x000fe200000006ff */
[----:B------:R-:W-:Y:S01]  /*99d0*/  FMUL R4, R78, R4 ;  /* 0x000000044e047220 */ /* 0x000fe20000400000 */
[----:B------:R-:W-:Y:S01]  /*99e0*/  LOP3.LUT R100, R104, 0xffff0000, RZ, 0xc0, !PT ;  /* 0xffff000068647812 */ /* 0x000fe200078ec0ff */
[----:B------:R-:W-:Y:S01]  /*99f0*/  FMUL R5, R78, R5 ;  /* 0x000000054e057220 */ /* 0x000fe20000400000 */
[----:B------:R-:W-:Y:S01]  /*9a00*/  SHF.L.U32 R99, R105, 0x10, RZ ;  /* 0x0000001069637819 */ /* 0x000fe200000006ff */
[----:B------:R-:W-:Y:S01]  /*9a10*/  FFMA R4, R81, R82, R4 ;  /* 0x0000005251047223 */ /* 0x000fe20000000004 */
[----:B------:R-:W-:Y:S01]  /*9a20*/  LOP3.LUT R102, R105, 0xffff0000, RZ, 0xc0, !PT ;  /* 0xffff000069667812 */ /* 0x000fe200078ec0ff */
[----:B------:R-:W-:Y:S01]  /*9a30*/  FFMA R5, R81, R84, R5 ;  /* 0x0000005451057223 */ /* 0x000fe20000000005 */
[----:B------:R-:W-:Y:S01]  /*9a40*/  SHF.L.U32 R101, R106, 0x10, RZ ;  /* 0x000000106a657819 */ /* 0x000fe200000006ff */
[----:B------:R-:W-:Y:S01]  /*9a50*/  FMUL R6, R78, R6 ;  /* 0x000000064e067220 */ /* 0x000fe20000400000 */
[----:B------:R-:W-:Y:S01]  /*9a60*/  LOP3.LUT R104, R106, 0xffff0000, RZ, 0xc0, !PT ;  /* 0xffff00006a687812 */ /* 0x000fe200078ec0ff */
[C---:B------:R-:W-:Y:S01]  /*9a70*/  FMUL R7, R78.reuse, R7 ;  /* 0x000000074e077220 */ /* 0x040fe20000400000 */
[----:B------:R-:W-:Y:S01]  /*9a80*/  F2FP.BF16.F32.PACK_AB R4, R5, R4 ;  /* 0x000000040504723e */ /* 0x000fe200000010ff */
[----:B------:R-:W-:Y:S01]  /*9a90*/  FFMA R6, R81, R83, R6 ;  /* 0x0000005351067223 */ /* 0x000fe20000000006 */
[----:B------:R-:W-:Y:S01]  /*9aa0*/  SHF.L.U32 R103, R107, 0x10, RZ ;  /* 0x000000106b677819 */ /* 0x000fe200000006ff */
[----:B------:R-:W-:Y:S01]  /*9ab0*/  FFMA R7, R81, R86, R7 ;  /* 0x0000005651077223 */ /* 0x000fe20000000007 */
[----:B------:R-:W-:Y:S01]  /*9ac0*/  LOP3.LUT R106, R107, 0xffff0000, RZ, 0xc0, !PT ;  /* 0xffff00006b6a7812 */ /* 0x000fe200078ec0ff */
[----:B------:R-:W-:Y:S01]  /*9ad0*/  FMUL R8, R78, R8 ;  /* 0x000000084e087220 */ /* 0x000fe20000400000 */
[----:B------:R-:W-:Y:S01]  /*9ae0*/  SHF.L.U32 R105, R112, 0x10, RZ ;  /* 0x0000001070697819 */ /* 0x000fe200000006ff */
[----:B------:R-:W-:Y:S01]  /*9af0*/  FMUL R9, R78, R9 ;  /* 0x000000094e097220 */ /* 0x000fe20000400000 */
[----:B------:R-:W-:Y:S01]  /*9b00*/  F2FP.BF16.F32.PACK_AB R5, R7, R6 ;  /* 0x000000060705723e */ /* 0x000fe200000010ff */
[C---:B------:R-:W-:Y:S01]  /*9b10*/  FFMA R8, R81.reuse, R85, R8 ;  /* 0x0000005551087223 */ /* 0x040fe20000000008 */
[----:B------:R-:W-:Y:S01]  /*9b20*/  LOP3.LUT R108, R112, 0xffff0000, RZ, 0xc0, !PT ;  /* 0xffff0000706c7812 */ /* 0x000fe200078ec0ff */
[----:B------:R-:W-:Y:S01]  /*9b30*/  FFMA R9, R81, R88, R9 ;  /* 0x0000005851097223 */ /* 0x000fe20000000009 */
[C---:B------:R-:W-:Y:S01]  /*9b40*/  SHF.L.U32 R107, R113.reuse, 0x10, RZ ;  /* 0x00000010716b7819 */ /* 0x040fe200000006ff */
[C---:B------:R-:W-:Y:S01]  /*9b50*/  FMUL R10, R78.reuse, R10 ;  /* 0x0000000a4e0a7220 */ /* 0x040fe20000400000 */
[----:B------:R-:W-:Y:S01]  /*9b60*/  LOP3.LUT R110, R113, 0xffff0000, RZ, 0xc0, !PT ;  /* 0xffff0000716e7812 */ /* 0x000fe200078ec0ff */
[----:B------:R-:W-:Y:S01]  /*9b70*/  FMUL R11, R78, R11 ;  /* 0x0000000b4e0b7220 */ /* 0x000fe20000400000 */
[----:B------:R-:W-:Y:S01]  /*9b80*/  F2FP.BF16.F32.PACK_AB R6, R9, R8 ;  /* 0x000000080906723e */ /* 0x000fe200000010ff */
[C---:B------:R-:W-:Y:S01]  /*9b90*/  FFMA R10, R81.reuse, R87, R10 ;  /* 0x00000057510a7223 */ /* 0x040fe2000000000a */
[C---:B------:R-:W-:Y:S01]  /*9ba0*/  SHF.L.U32 R109, R114.reuse, 0x10, RZ ;  /* 0x00000010726d7819 */ /* 0x040fe200000006ff */
[----:B------:R-:W-:Y:S01]  /*9bb0*/  FFMA R11, R81, R90, R11 ;  /* 0x0000005a510b7223 */ /* 0x000fe2000000000b */
[----:B------:R-:W-:Y:S01]  /*9bc0*/  LOP3.LUT R112, R114, 0xffff0000, RZ, 0xc0, !PT ;  /* 0xffff000072707812 */ /* 0x000fe200078ec0ff */
[C---:B------:R-:W-:Y:S01]  /*9bd0*/  FMUL R0, R78.reuse, R12 ;  /* 0x0000000c4e007220 */ /* 0x040fe20000400000 */
[----:B------:R-:W-:Y:S01]  /*9be0*/  SHF.L.U32 R111, R115, 0x10, RZ ;  /* 0x00000010736f7819 */ /* 0x000fe200000006ff */
[C---:B------:R-:W-:Y:S01]  /*9bf0*/  FMUL R2, R78.reuse, R13 ;  /* 0x0000000d4e027220 */ /* 0x040fe20000400000 */
[----:B------:R-:W-:Y:S01]  /*9c00*/  F2FP.BF16.F32.PACK_AB R7, R11, R10 ;  /* 0x0000000a0b07723e */ /* 0x000fe200000010ff */
[C---:B------:R-:W-:Y:S01]  /*9c10*/  FMUL R3, R78.reuse, R14 ;  /* 0x0000000e4e037220 */ /* 0x040fe20000400000 */
[----:B------:R-:W-:Y:S01]  /*9c20*/  LOP3.LUT R114, R115, 0xffff0000, RZ, 0xc0, !PT ;  /* 0xffff000073727812 */ /* 0x000fe200078ec0ff */
[----:B------:R-:W-:Y:S01]  /*9c30*/  FMUL R15, R78, R15 ;  /* 0x0000000f4e0f7220 */ /* 0x000fe20000400000 */
[C---:B------:R-:W-:Y:S01]  /*9c40*/  SHF.L.U32 R113, R120.reuse, 0x10, RZ ;  /* 0x0000001078717819 */ /* 0x040fe200000006ff */
[----:B------:R-:W-:Y:S01]  /*9c50*/  FFMA R0, R81, R89, R0 ;  /* 0x0000005951007223 */ /* 0x000fe20000000000 */
[----:B------:R-:W-:Y:S01]  /*9c60*/  LOP3.LUT R116, R120, 0xffff0000, RZ, 0xc0, !PT ;  /* 0xffff000078747812 */ /* 0x000fe200078ec0ff */
[C---:B------:R-:W-:Y:S01]  /*9c70*/  FMUL R12, R78.reuse, R16 ;  /* 0x000000104e0c7220 */ /* 0x040fe20000400000 */
[----:B------:R-:W-:Y:S01]  /*9c80*/  SHF.L.U32 R115, R121, 0x10, RZ ;  /* 0x0000001079737819 */ /* 0x000fe200000006ff */
[----:B------:R-:W-:Y:S01]  /*9c90*/  FFMA R2, R81, R91, R2 ;  /* 0x0000005b51027223 */ /* 0x000fe20000000002 */
[----:B------:R-:W-:Y:S01]  /*9ca0*/  LOP3.LUT R118, R121, 0xffff0000, RZ, 0xc0, !PT ;  /* 0xffff000079767812 */ /* 0x000fe200078ec0ff */
[----:B------:R-:W-:Y:S01]  /*9cb0*/  FMUL R13, R78, R17 ;  /* 0x000000114e0d7220 */ /* 0x000fe20000400000 */
[----:B------:R-:W-:Y:S01]  /*9cc0*/  SHF.L.U32 R117, R122, 0x10, RZ ;  /* 0x000000107a757819 */ /* 0x000fe200000006ff */
[C---:B------:R-:W-:Y:S01]  /*9cd0*/  FFMA R3, R81.reuse, R92, R3 ;  /* 0x0000005c51037223 */ /* 0x040fe20000000003 */
[----:B------:R-:W-:Y:S01]  /*9ce0*/  F2FP.BF16.F32.PACK_AB R8, R2, R0 ;  /* 0x000000000208723e */ /* 0x000fe200000010ff */
[----:B------:R-:W-:Y:S01]  /*9cf0*/  FMUL R14, R78, R18 ;  /* 0x000000124e0e7220 */ /* 0x000fe20000400000 */
[----:B------:R-:W-:Y:S01]  /*9d00*/  LOP3.LUT R120, R122, 0xffff0000, RZ, 0xc0, !PT ;  /* 0xffff00007a787812 */ /* 0x000fe200078ec0ff */
[----:B------:R-:W-:Y:S01]  /*9d10*/  FFMA R15, R81, R94, R15 ;  /* 0x0000005e510f7223 */ /* 0x000fe2000000000f */
[C---:B------:R-:W-:Y:S01]  /*9d20*/  SHF.L.U32 R119, R123.reuse, 0x10, RZ ;  /* 0x000000107b777819 */ /* 0x040fe200000006ff */
[C---:B------:R-:W-:Y:S01]  /*9d30*/  FMUL R19, R78.reuse, R19 ;  /* 0x000000134e137220 */ /* 0x040fe20000400000 */
[----:B------:R-:W-:Y:S01]  /*9d40*/  LOP3.LUT R122, R123, 0xffff0000, RZ, 0xc0, !PT ;  /* 0xffff00007b7a7812 */ /* 0x000fe200078ec0ff */
[----:B------:R-:W-:Y:S01]  /*9d50*/  FFMA R12, R81, R93, R12 ;  /* 0x0000005d510c7223 */ /* 0x000fe2000000000c */
[----:B------:R-:W-:Y:S01]  /*9d60*/  F2FP.BF16.F32.PACK_AB R9, R15, R3 ;  /* 0x000000030f09723e */ /* 0x000fe200000010ff */
[----:B------:R-:W-:Y:S01]  /*9d70*/  FMUL R16, R78, R20 ;  /* 0x000000144e107220 */ /* 0x000fe20000400000 */
[C---:B------:R-:W-:Y:S01]  /*9d80*/  SHF.L.U32 R121, R128.reuse, 0x10, RZ ;  /* 0x0000001080797819 */ /* 0x040fe200000006ff */
[----:B------:R1:W-:Y:S01]  /*9d90*/  STS.128 [R182+UR48+0xc400], R4 ;  /* 0x00c40004b6007988 */ /* 0x0003e20008000c30 */
[C---:B------:R-:W-:Y:S01]  /*9da0*/  FFMA R13, R81.reuse, R96, R13 ;  /* 0x00000060510d7223 */ /* 0x040fe2000000000d */
[----:B------:R-:W-:Y:S01]  /*9db0*/  LOP3.LUT R124, R128, 0xffff0000, RZ, 0xc0, !PT ;  /* 0xffff0000807c7812 */ /* 0x000fe200078ec0ff */
[C---:B------:R-:W-:Y:S01]  /*9dc0*/  FFMA R14, R81.reuse, R95, R14 ;  /* 0x0000005f510e7223 */ /* 0x040fe2000000000e */
[----:B------:R-:W-:Y:S01]  /*9dd0*/  FFMA R19, R81, R98, R19 ;  /* 0x0000006251137223 */ /* 0x000fe20000000013 */
[----:B------:R-:W-:Y:S01]  /*9de0*/  SHF.L.U32 R123, R129, 0x10, RZ ;  /* 0x00000010817b7819 */ /* 0x000fe200000006ff */
[----:B------:R-:W-:Y:S01]  /*9df0*/  FFMA R16, R81, R97, R16 ;  /* 0x0000006151107223 */ /* 0x000fe20000000010 */
[----:B------:R-:W-:Y:S01]  /*9e00*/  F2FP.BF16.F32.PACK_AB R10, R13, R12 ;  /* 0x0000000c0d0a723e */ /* 0x000fe200000010ff */
[C---:B------:R-:W-:Y:S01]  /*9e10*/  FMUL R17, R78.reuse, R21 ;  /* 0x000000154e117220 */ /* 0x040fe20000400000 */
[----:B------:R-:W-:Y:S01]  /*9e20*/  F2FP.BF16.F32.PACK_AB R11, R19, R14 ;  /* 0x0000000e130b723e */ /* 0x000fe200000010ff */
[C---:B------:R-:W-:Y:S01]  /*9e30*/  FMUL R18, R78.reuse, R22 ;  /* 0x000000164e127220 */ /* 0x040fe20000400000 */
[C---:B------:R-:W-:Y:S01]  /*9e40*/  FMUL R23, R78.reuse, R23 ;  /* 0x000000174e177220 */ /* 0x040fe20000400000 */
[----:B------:R-:W-:Y:S01]  /*9e50*/  FFMA R17, R81, R100, R17 ;  /* 0x0000006451117223 */ /* 0x000fe20000000011 */
[C---:B------:R-:W-:Y:S01]  /*9e60*/  FMUL R20, R78.reuse, R24 ;  /* 0x000000184e147220 */ /* 0x040fe20000400000 */
[----:B------:R-:W-:Y:S01]  /*9e70*/  LOP3.LUT R126, R129, 0xffff0000, RZ, 0xc0, !PT ;  /* 0xffff0000817e7812 */ /* 0x000fe200078ec0ff */
[----:B------:R1:W-:Y:S01]  /*9e80*/  STS.128 [R181+0xc400], R8 ;  /* 0x00c40008b5007388 */ /* 0x0003e20000000c00 */
[----:B------:R-:W-:Y:S01]  /*9e90*/  FFMA R18, R81, R99, R18 ;  /* 0x0000006351127223 */ /* 0x000fe20000000012 */
[----:B------:R-:W-:Y:S01]  /*9ea0*/  F2FP.BF16.F32.PACK_AB R16, R17, R16 ;  /* 0x000000101110723e */ /* 0x000fe200000010ff */
[C---:B------:R-:W-:Y:S01]  /*9eb0*/  FFMA R23, R81.reuse, R102, R23 ;  /* 0x0000006651177223 */ /* 0x040fe20000000017 */
[----:B------:R-:W-:Y:S01]  /*9ec0*/  FFMA R20, R81, R101, R20 ;  /* 0x0000006551147223 */ /* 0x000fe20000000014 */
[----:B------:R-:W-:Y:S01]  /*9ed0*/  FMUL R21, R78, R25 ;  /* 0x000000194e157220 */ /* 0x000fe20000400000 */
[----:B------:R-:W-:Y:S01]  /*9ee0*/  SHF.L.U32 R125, R130, 0x10, RZ ;  /* 0x00000010827d7819 */ /* 0x000fe200000006ff */
[C---:B------:R-:W-:Y:S01]  /*9ef0*/  FMUL R22, R78.reuse, R26 ;  /* 0x0000001a4e167220 */ /* 0x040fe20000400000 */
[----:B------:R-:W-:Y:S01]  /*9f00*/  F2FP.BF16.F32.PACK_AB R17, R23, R18 ;  /* 0x000000121711723e */ /* 0x000fe200000010ff */
[C---:B------:R-:W-:Y:S01]  /*9f10*/  FFMA R21, R81.reuse, R104, R21 ;  /* 0x0000006851157223 */ /* 0x040fe20000000015 */
[----:B------:R-:W-:Y:S01]  /*9f20*/  FMUL R27, R78, R27 ;  /* 0x0000001b4e1b7220 */ /* 0x000fe20000400000 */
[----:B------:R-:W-:Y:S01]  /*9f30*/  FFMA R22, R81, R103, R22 ;  /* 0x0000006751167223 */ /* 0x000fe20000000016 */
[----:B------:R-:W-:Y:S01]  /*9f40*/  LOP3.LUT R128, R130, 0xffff0000, RZ, 0xc0, !PT ;  /* 0xffff000082807812 */ /* 0x000fe200078ec0ff */
[C---:B------:R-:W-:Y:S01]  /*9f50*/  FMUL R24, R78.reuse, R28 ;  /* 0x0000001c4e187220 */ /* 0x040fe20000400000 */
[----:B------:R-:W-:Y:S01]  /*9f60*/  F2FP.BF16.F32.PACK_AB R18, R21, R20 ;  /* 0x000000141512723e */ /* 0x000fe200000010ff */
[C---:B------:R-:W-:Y:S01]  /*9f70*/  FFMA R27, R81.reuse, R106, R27 ;  /* 0x0000006a511b7223 */ /* 0x040fe2000000001b */
[C---:B------:R-:W-:Y:S01]  /*9f80*/  FMUL R25, R78.reuse, R29 ;  /* 0x0000001d4e197220 */ /* 0x040fe20000400000 */
[----:B------:R-:W-:Y:S01]  /*9f90*/  FFMA R24, R81, R105, R24 ;  /* 0x0000006951187223 */ /* 0x000fe20000000018 */
[----:B------:R-:W-:Y:S01]  /*9fa0*/  SHF.L.U32 R127, R131, 0x10, RZ ;  /* 0x00000010837f7819 */ /* 0x000fe200000006ff */
[C---:B------:R-:W-:Y:S01]  /*9fb0*/  FMUL R26, R78.reuse, R30 ;  /* 0x0000001e4e1a7220 */ /* 0x040fe20000400000 */
[----:B------:R-:W-:Y:S01]  /*9fc0*/  F2FP.BF16.F32.PACK_AB R19, R27, R22 ;  /* 0x000000161b13723e */ /* 0x000fe200000010ff */
[C---:B------:R-:W-:Y:S01]  /*9fd0*/  FFMA R25, R81.reuse, R108, R25 ;  /* 0x0000006c51197223 */ /* 0x040fe20000000019 */
[C---:B------:R-:W-:Y:S01]  /*9fe0*/  FMUL R31, R78.reuse, R31 ;  /* 0x0000001f4e1f7220 */ /* 0x040fe20000400000 */
[----:B------:R-:W-:Y:S01]  /*9ff0*/  FFMA R26, R81, R107, R26 ;  /* 0x0000006b511a7223 */ /* 0x000fe2000000001a */
[----:B------:R-:W-:Y:S01]  /*a000*/  LOP3.LUT R130, R131, 0xffff0000, RZ, 0xc0, !PT ;  /* 0xffff000083827812 */ /* 0x000fe200078ec0ff */
[----:B------:R1:W-:Y:S01]  /*a010*/  STS.128 [R180+0xc400], R16 ;  /* 0x00c40010b4007388 */ /* 0x0003e20000000c00 */
[----:B------:R-:W-:Y:S01]  /*a020*/  F2FP.BF16.F32.PACK_AB R24, R25, R24 ;  /* 0x000000181918723e */ /* 0x000fe200000010ff */
[C---:B------:R-:W-:Y:S01]  /*a030*/  FFMA R31, R81.reuse, R110, R31 ;  /* 0x0000006e511f7223 */ /* 0x040fe2000000001f */
[C---:B------:R-:W-:Y:S01]  /*a040*/  FMUL R28, R78.reuse, R32 ;  /* 0x000000204e1c7220 */ /* 0x040fe20000400000 */
[C---:B------:R-:W-:Y:S01]  /*a050*/  FMUL R29, R78.reuse, R33 ;  /* 0x000000214e1d7220 */ /* 0x040fe20000400000 */
[----:B------:R-:W-:Y:S01]  /*a060*/  FMUL R30, R78, R34 ;  /* 0x000000224e1e7220 */ /* 0x000fe20000400000 */
[----:B------:R-:W-:Y:S01]  /*a070*/  SHF.L.U32 R129, R136, 0x10, RZ ;  /* 0x0000001088817819 */ /* 0x000fe200000006ff */
[----:B------:R-:W-:Y:S01]  /*a080*/  FFMA R28, R81, R109, R28 ;  /* 0x0000006d511c7223 */ /* 0x000fe2000000001c */
[----:B------:R-:W-:Y:S01]  /*a090*/  F2FP.BF16.F32.PACK_AB R25, R31, R26 ;  /* 0x0000001a1f19723e */ /* 0x000fe200000010ff */
[C---:B------:R-:W-:Y:S01]  /*a0a0*/  FFMA R29, R81.reuse, R112, R29 ;  /* 0x00000070511d7223 */ /* 0x040fe2000000001d */
[----:B------:R-:W-:Y:S01]  /*a0b0*/  FFMA R30, R81, R111, R30 ;  /* 0x0000006f511e7223 */ /* 0x000fe2000000001e */
[----:B------:R-:W-:Y:S01]  /*a0c0*/  FMUL R35, R78, R35 ;  /* 0x000000234e237220 */ /* 0x000fe20000400000 */
        /* <DEDUP_REMOVED lines=34> */
[----:B------:R-:W-:Y:S01]  /*a2f0*/  FFMA R41, R81, R124, R41 ;  /* 0x0000007c51297223 */ /* 0x000fe20000000029 */
[C---:B------:R-:W-:Y:S01]  /*a300*/  FMUL R47, R78.reuse, R47 ;  /* 0x0000002f4e2f7220 */ /* 0x040fe20000400000 */
[C---:B------:R-:W-:Y:S01]  /*a310*/  FMUL R44, R78.reuse, R48 ;  /* 0x000000304e2c7220 */ /* 0x040fe20000400000 */
[----:B------:R-:W-:Y:S01]  /*a320*/  FMUL R45, R78, R49 ;  /* 0x000000314e2d7220 */ /* 0x000fe20000400000 */
[----:B------:R1:W-:Y:S01]  /*a330*/  STS.128 [R177+0xc400], R32 ;  /* 0x00c40020b1007388 */ /* 0x0003e20000000c00 */
[----:B------:R-:W-:Y:S01]  /*a340*/  LOP3.LUT R138, R139, 0xffff0000, RZ, 0xc0, !PT ;  /* 0xffff00008b8a7812 */ /* 0x000fe200078ec0ff */
[----:B------:R-:W-:Y:S01]  /*a350*/  FFMA R42, R81, R123, R42 ;  /* 0x0000007b512a7223 */ /* 0x000fe2000000002a */
[----:B------:R-:W-:Y:S01]  /*a360*/  F2FP.BF16.F32.PACK_AB R40, R41, R40 ;  /* 0x000000282928723e */ /* 0x000fe200000010ff */
[C---:B------:R-:W-:Y:S01]  /*a370*/  FFMA R47, R81.reuse, R126, R47 ;  /* 0x0000007e512f7223 */ /* 0x040fe2000000002f */
[C---:B------:R-:W-:Y:S01]  /*a380*/  FFMA R44, R81.reuse, R125, R44 ;  /* 0x0000007d512c7223 */ /* 0x040fe2000000002c */
[----:B------:R-:W-:Y:S01]  /*a390*/  SHF.L.U32 R137, R144, 0x10, RZ ;  /* 0x0000001090897819 */ /* 0x000fe200000006ff */
[C---:B------:R-:W-:Y:S01]  /*a3a0*/  FFMA R45, R81.reuse, R128, R45 ;  /* 0x00000080512d7223 */ /* 0x040fe2000000002d */
[C---:B------:R-:W-:Y:S01]  /*a3b0*/  FMUL R46, R78.reuse, R50 ;  /* 0x000000324e2e7220 */ /* 0x040fe20000400000 */
[C---:B------:R-:W-:Y:S01]  /*a3c0*/  FMUL R51, R78.reuse, R51 ;  /* 0x000000334e337220 */ /* 0x040fe20000400000 */
[C---:B------:R-:W-:Y:S01]  /*a3d0*/  FMUL R48, R78.reuse, R52 ;  /* 0x000000344e307220 */ /* 0x040fe20000400000 */
[C---:B------:R-:W-:Y:S01]  /*a3e0*/  FMUL R49, R78.reuse, R53 ;  /* 0x000000354e317220 */ /* 0x040fe20000400000 */
[C---:B------:R-:W-:Y:S01]  /*a3f0*/  FFMA R46, R81.reuse, R127, R46 ;  /* 0x0000007f512e7223 */ /* 0x040fe2000000002e */
[C---:B------:R-:W-:Y:S01]  /*a400*/  FMUL R50, R78.reuse, R54 ;  /* 0x000000364e327220 */ /* 0x040fe20000400000 */
[C---:B------:R-:W-:Y:S01]  /*a410*/  FFMA R51, R81.reuse, R130, R51 ;  /* 0x0000008251337223 */ /* 0x040fe20000000033 */
[C---:B------:R-:W-:Y:S01]  /*a420*/  FMUL R55, R78.reuse, R55 ;  /* 0x000000374e377220 */ /* 0x040fe20000400000 */
[C---:B------:R-:W-:Y:S01]  /*a430*/  FFMA R48, R81.reuse, R129, R48 ;  /* 0x0000008151307223 */ /* 0x040fe20000000030 */
[C---:B------:R-:W-:Y:S01]  /*a440*/  FMUL R52, R78.reuse, R56 ;  /* 0x000000384e347220 */ /* 0x040fe20000400000 */
[C---:B------:R-:W-:Y:S01]  /*a450*/  FFMA R49, R81.reuse, R132, R49 ;  /* 0x0000008451317223 */ /* 0x040fe20000000031 */
[C---:B------:R-:W-:Y:S01]  /*a460*/  FMUL R53, R78.reuse, R57 ;  /* 0x000000394e357220 */ /* 0x040fe20000400000 */
[----:B------:R-:W-:Y:S01]  /*a470*/  FFMA R50, R81, R131, R50 ;  /* 0x0000008351327223 */ /* 0x000fe20000000032 */
[C---:B------:R-:W-:Y:S01]  /*a480*/  FMUL R54, R78.reuse, R58 ;  /* 0x0000003a4e367220 */ /* 0x040fe20000400000 */
[----:B------:R-:W-:Y:S01]  /*a490*/  F2FP.BF16.F32.PACK_AB R41, R47, R42 ;  /* 0x0000002a2f29723e */ /* 0x000fe200000010ff */
[----:B------:R-:W-:Y:S01]  /*a4a0*/  FFMA R55, R81, R134, R55 ;  /* 0x0000008651377223 */ /* 0x000fe20000000037 */
[C---:B------:R-:W-:Y:S01]  /*a4b0*/  FMUL R59, R78.reuse, R59 ;  /* 0x0000003b4e3b7220 */ /* 0x040fe20000400000 */
[----:B------:R-:W-:Y:S01]  /*a4c0*/  F2FP.BF16.F32.PACK_AB R42, R45, R44 ;  /* 0x0000002c2d2a723e */ /* 0x000fe200000010ff */
[----:B------:R-:W-:Y:S01]  /*a4d0*/  FFMA R52, R81, R133, R52 ;  /* 0x0000008551347223 */ /* 0x000fe20000000034 */
[----:B------:R-:W-:Y:S01]  /*a4e0*/  F2FP.BF16.F32.PACK_AB R43, R51, R46 ;  /* 0x0000002e332b723e */ /* 0x000fe200000010ff */
[----:B------:R-:W-:Y:S01]  /*a4f0*/  FMUL R56, R78, R60 ;  /* 0x0000003c4e387220 */ /* 0x000fe20000400000 */
[----:B------:R-:W-:Y:S01]  /*a500*/  LOP3.LUT R140, R144, 0xffff0000, RZ, 0xc0, !PT ;  /* 0xffff0000908c7812 */ /* 0x000fe200078ec0ff */
[----:B------:R-:W-:Y:S01]  /*a510*/  FFMA R53, R81, R136, R53 ;  /* 0x0000008851357223 */ /* 0x000fe20000000035 */
[----:B------:R-:W-:Y:S01]  /*a520*/  SHF.L.U32 R139, R145, 0x10, RZ ;  /* 0x00000010918b7819 */ /* 0x000fe200000006ff */
[----:B------:R1:W-:Y:S01]  /*a530*/  STS.128 [R176+0xc400], R40 ;  /* 0x00c40028b0007388 */ /* 0x0003e20000000c00 */
[C---:B------:R-:W-:Y:S01]  /*a540*/  FMUL R57, R78.reuse, R61 ;  /* 0x0000003d4e397220 */ /* 0x040fe20000400000 */
[----:B------:R-:W-:Y:S01]  /*a550*/  FFMA R54, R81, R135, R54 ;  /* 0x0000008751367223 */ /* 0x000fe20000000036 */
[----:B------:R-:W-:Y:S01]  /*a560*/  LOP3.LUT R142, R145, 0xffff0000, RZ, 0xc0, !PT ;  /* 0xffff0000918e7812 */ /* 0x000fe200078ec0ff */
[----:B------:R-:W-:Y:S01]  /*a570*/  FMUL R58, R78, R62 ;  /* 0x0000003e4e3a7220 */ /* 0x000fe20000400000 */
[C---:B------:R-:W-:Y:S01]  /*a580*/  FFMA R59, R81.reuse, R138, R59 ;  /* 0x0000008a513b7223 */ /* 0x040fe2000000003b */
[----:B------:R-:W-:Y:S01]  /*a590*/  SHF.L.U32 R141, R146, 0x10, RZ ;  /* 0x00000010928d7819 */ /* 0x000fe200000006ff */
[----:B------:R-:W-:Y:S01]  /*a5a0*/  FMUL R63, R78, R63 ;  /* 0x0000003f4e3f7220 */ /* 0x000fe20000400000 */
        /* <DEDUP_REMOVED lines=9> */
[C---:B------:R-:W-:Y:S01]  /*a640*/  FMUL R62, R78.reuse, R66 ;  /* 0x000000424e3e7220 */ /* 0x040fe20000400000 */
[----:B------:R-:W-:Y:S01]  /*a650*/  F2FP.BF16.F32.PACK_AB R49, R55, R50 ;  /* 0x000000323731723e */ /* 0x000fe200000010ff */
[----:B------:R-:W-:Y:S01]  /*a660*/  FFMA R63, R81, R142, R63 ;  /* 0x0000008e513f7223 */ /* 0x000fe2000000003f */
[----:B------:R-:W-:Y:S01]  /*a670*/  FMUL R67, R78, R67 ;  /* 0x000000434e437220 */ /* 0x000fe20000400000 */
[----:B------:R-:W-:Y:S01]  /*a680*/  F2FP.BF16.F32.PACK_AB R50, R53, R52 ;  /* 0x000000343532723e */ /* 0x000fe200000010ff */
[----:B------:R-:W-:Y:S01]  /*a690*/  FFMA R60, R81, R141, R60 ;  /* 0x0000008d513c7223 */ /* 0x000fe2000000003c */
[----:B------:R-:W-:Y:S01]  /*a6a0*/  F2FP.BF16.F32.PACK_AB R51, R59, R54 ;  /* 0x000000363b33723e */ /* 0x000fe200000010ff */
[C---:B------:R-:W-:Y:S01]  /*a6b0*/  FFMA R61, R81.reuse, R144, R61 ;  /* 0x00000090513d7223 */ /* 0x040fe2000000003d */
[C---:B------:R-:W-:Y:S01]  /*a6c0*/  FFMA R62, R81.reuse, R143, R62 ;  /* 0x0000008f513e7223 */ /* 0x040fe2000000003e */
[----:B------:R-:W-:Y:S01]  /*a6d0*/  FFMA R67, R81, R146, R67 ;  /* 0x0000009251437223 */ /* 0x000fe20000000043 */
[----:B------:R-:W-:Y:S01]  /*a6e0*/  F2FP.BF16.F32.PACK_AB R56, R57, R56 ;  /* 0x000000383938723e */ /* 0x000fe200000010ff */
[----:B------:R1:W-:Y:S01]  /*a6f0*/  STS.128 [R175+0xc400], R48 ;  /* 0x00c40030af007388 */ /* 0x0003e20000000c00 */
[----:B------:R-:W-:Y:S02]  /*a700*/  F2FP.BF16.F32.PACK_AB R57, R63, R58 ;  /* 0x0000003a3f39723e */ /* 0x000fe400000010ff */
        /* <DEDUP_REMOVED lines=20> */
.L_x_121:
[----:B------:R-:W-:Y:S05]  /*a850*/  BSYNC.RECONVERGENT B0 ;  /* 0x0000000000007941 */ /* 0x000fea0003800200 */
.L_x_120:
[----:B------:R-:W-:Y:S01]  /*a860*/  BAR.SYNC.DEFER_BLOCKING 0x1, 0x80 ;  /* 0x0042000000007b1d */ /* 0x000fe20000010000 */
[----:B------:R-:W-:Y:S01]  /*a870*/  UISETP.NE.AND UP0, UPT, UR49, -0x4, UPT ;  /* 0xfffffffc3100788c */ /* 0x000fe2000bf05270 */
[----:B------:R-:W-:Y:S08]  /*a880*/  IADD3 R76, PT, PT, R76, 0x1, RZ ;  /* 0x000000014c4c7810 */ /* 0x000ff00007ffe0ff */
[----:B------:R-:W-:Y:S05]  /*a890*/  BRA.U !UP0, `(.L_x_122) ;  /* 0x0000000108287547 */ /* 0x000fea000b800000 */
[----:B------:R-:W-:Y:S01]  /*a8a0*/  ISETP.NE.AND P0, PT, R179, RZ, PT ;  /* 0x000000ffb300720c */ /* 0x000fe20003f05270 */
[----:B------:R-:W-:Y:S01]  /*a8b0*/  IMAD.U32 R3, RZ, RZ, UR51 ;  /* 0x00000033ff037e24 */ /* 0x000fe2000f8e00ff */
[----:B------:R-:W-:Y:S01]  /*a8c0*/  UIADD3 UR51, UPT, UPT, UR51, 0x1, URZ ;  /* 0x0000000133337890 */ /* 0x000fe2000fffe0ff */
[----:B------:R-:W-:Y:S03]  /*a8d0*/  IMAD.U32 R0, RZ, RZ, UR37 ;  /* 0x00000025ff007e24 */ /* 0x000fe6000f8e00ff */
[----:B------:R-:W-:Y:S04]  /*a8e0*/  UISETP.NE.AND UP0, UPT, UR51, 0x4, UPT ;  /* 0x000000043300788c */ /* 0x000fe8000bf05270 */
[----:B------:R-:W-:Y:S03]  /*a8f0*/  USEL UR51, UR51, URZ, UP0 ;  /* 0x000000ff33337287 */ /* 0x000fe60008000000 */
[----:B------:R-:W-:Y:S05]  /*a900*/  @P0 LEA R3, R3, UR48, 0x3 ;  /* 0x0000003003030c11 */ /* 0x000fea000f8e18ff */
[----:B------:R-:W-:Y:S05]  /*a910*/  @P0 VIADD R3, R3, 0x50 ;  /* 0x0000005003030836 */ /* 0x000fea0000000000 */
[----:B------:R-:W-:Y:S04]  /*a920*/  @P0 PRMT R0, R0, 0x654, R3 ;  /* 0x0000065400000816 */ /* 0x000fe80000000003 */
[----:B------:R2:W-:Y:S03]  /*a930*/  @P0 SYNCS.ARRIVE.TRANS64.RED.A1T0 RZ, [R0+URZ], RZ ;  /* 0x000000ff00ff09a7 */ /* 0x0005e600081004ff */
.L_x_122:
[----:B------:R-:W-:Y:S01]  /*a940*/  ISETP.NE.AND P2, PT, R171, RZ, PT ;  /* 0x000000ffab00720c */ /* 0x000fe20003f45270 */
[----:B------:R-:W-:Y:S01]  /*a950*/  UIADD3 UR49, UPT, UPT, UR49, 0x4, URZ ;  /* 0x0000000431317890 */ /* 0x000fe2000fffe0ff */
[----:B------:R-:W-:Y:S01]  /*a960*/  ISETP.NE.AND P0, PT, R173, 0x2, PT ;  /* 0x00000002ad00780c */ /* 0x000fe20003f05270 */
[----:B------:R-:W-:Y:S01]  /*a970*/  IMAD.IADD R20, R75, 0x1, R154 ;  /* 0x000000014b147824 */ /* 0x000fe200078e029a */
[----:B------:R-:W-:Y:S01]  /*a980*/  ISETP.NE.AND P1, PT, R76, 0x2, PT ;  /* 0x000000024c00780c */ /* 0x000fe20003f25270 */
[----:B------:R-:W-:Y:S01]  /*a990*/  IMAD.IADD R21, R77, 0x1, R156 ;  /* 0x000000014d157824 */ /* 0x000fe200078e029c */
[----:B--2---:R-:W-:Y:S02]  /*a9a0*/  SEL R0, RZ, 0x1, P0 ;  /* 0x00000001ff007807 */ /* 0x004fe40000000000 */
[----:B------:R-:W-:Y:S02]  /*a9b0*/  SEL R3, RZ, 0x1, P1 ;  /* 0x00000001ff037807 */ /* 0x000fe40000800000 */
[----:B------:R-:W-:Y:S02]  /*a9c0*/  LOP3.LUT R165, R165, R0, RZ, 0x3c, !PT ;  /* 0x00000000a5a57212 */ /* 0x000fe400078e3cff */
[----:B------:R-:W-:Y:S02]  /*a9d0*/  LOP3.LUT R166, R166, R3, RZ, 0x3c, !PT ;  /* 0x00000003a6a67212 */ /* 0x000fe400078e3cff */
[----:B------:R-:W-:Y:S02]  /*a9e0*/  @P2 R2UR UR36, R164 ;  /* 0x00000000a42422ca */ /* 0x000fe400000e0000 */
[----:B------:R-:W-:Y:S02]  /*a9f0*/  SEL R173, R173, RZ, P0 ;  /* 0x000000ffadad7207 */ /* 0x000fe40000000000 */
[----:B------:R-:W-:Y:S01]  /*aa00*/  SEL R76, R76, RZ, P1 ;  /* 0x000000ff4c4c7207 */ /* 0x000fe20000800000 */
[----:B------:R-:W-:Y:S10]  /*aa10*/  @P2 BRA `(.L_x_123) ;  /* 0xffffffa000242947 */ /* 0x000ff4000383ffff */
[----:B------:R-:W-:-:S09]  /*aa20*/  UISETP.NE.AND UP0, UPT, UR50, URZ, UPT ;  /* 0x000000ff3200728c */ /* 0x000fd2000bf05270 */
[----:B------:R-:W-:Y:S05]  /*aa30*/  BRA.U !UP0, `(.L_x_124) ;  /* 0x0000000108487547 */ /* 0x000fea000b800000 */
[----:B------:R-:W2:Y:S02]  /*aa40*/  LDCU.64 UR4, c[0x0][0x890] ;  /* 0x00011200ff0477ac */ /* 0x000ea40008000a00 */
[----:B--2---:R-:W-:-:S04]  /*aa50*/  UISETP.NE.U32.AND UP0, UPT, UR4, URZ, UPT ;  /* 0x000000ff0400728c */ /* 0x004fc8000bf05070 */
[----:B------:R-:W-:-:S09]  /*aa60*/  UISETP.NE.AND.EX UP0, UPT, UR5, URZ, UPT, UP0 ;  /* 0x000000ff0500728c */ /* 0x000fd2000bf05300 */
[----:B------:R-:W-:Y:S05]  /*aa70*/  BRA.U UP0, `(.L_x_125) ;  /* 0x00000001000c7547 */ /* 0x000fea000b800000 */
[----:B------:R-:W-:-:S13]  /*aa80*/  FSETP.NEU.AND P0, PT, R81, RZ, PT ;  /* 0x000000ff5100720b */ /* 0x000fda0003f0d000 */
[----:B------:R-:W-:Y:S05]  /*aa90*/  @!P0 EXIT ;  /* 0x000000000000894d */ /* 0x000fea0003800000 */
[----:B------:R-:W-:Y:S05]  /*aaa0*/  BRA `(.L_x_124) ;  /* 0x00000000002c7947 */ /* 0x000fea0003800000 */
.L_x_125:
[----:B------:R-:W-:Y:S01]  /*aab0*/  ISETP.NE.AND P0, PT, R172, RZ, PT ;  /* 0x000000ffac00720c */ /* 0x000fe20003f05270 */
[----:B------:R-:W-:-:S12]  /*aac0*/  BSSY.RECONVERGENT B0, `(.L_x_124) ;  /* 0x0000009000007945 */ /* 0x000fd80003800200 */
[----:B------:R-:W-:Y:S05]  /*aad0*/  @P0 BRA `(.L_x_126) ;  /* 0x0000000000140947 */ /* 0x000fea0003800000 */
[----:B------:R-:W2:Y:S02]  /*aae0*/  LDCU.64 UR4, c[0x0][0x888] ;  /* 0x00011100ff0477ac */ /* 0x000ea40008000a00 */
[----:B--2---:R-:W-:-:S04]  /*aaf0*/  ISETP.NE.U32.AND P0, PT, RZ, UR4, PT ;  /* 0x00000004ff007c0c */ /* 0x004fc8000bf05070 */
[----:B------:R-:W-:-:S13]  /*ab00*/  ISETP.NE.AND.EX P0, PT, RZ, UR5, PT, P0 ;  /* 0x00000005ff007c0c */ /* 0x000fda000bf05300 */
[----:B------:R-:W-:Y:S05]  /*ab10*/  @!P0 EXIT ;  /* 0x000000000000894d */ /* 0x000fea0003800000 */
[----:B------:R-:W-:Y:S05]  /*ab20*/  BRA `(.L_x_127) ;  /* 0x0000000000087947 */ /* 0x000fea0003800000 */
.L_x_126:
[----:B------:R-:W-:-:S13]  /*ab30*/  FSETP.NEU.AND P0, PT, R81, RZ, PT ;  /* 0x000000ff5100720b */ /* 0x000fda0003f0d000 */
[----:B------:R-:W-:Y:S05]  /*ab40*/  @!P0 EXIT ;  /* 0x000000000000894d */ /* 0x000fea0003800000 */
.L_x_127:
[----:B------:R-:W-:Y:S05]  /*ab50*/  BSYNC.RECONVERGENT B0 ;  /* 0x0000000000007941 */ /* 0x000fea0003800200 */
.L_x_124:
[----:B------:R-:W-:Y:S01]  /*ab60*/  ULEA UR4, UR51, UR48, 0x3 ;  /* 0x0000003033047291 */ /* 0x000fe2000f8e18ff */
[----:B------:R-:W-:-:S04]  /*ab70*/  DEPBAR.LE SB0, 0x0 ;  /* 0x000080000000791a */ /* 0x000fc80000000000 */
[----:B------:R-:W-:-:S04]  /*ab80*/  UIADD3 UR4, UPT, UPT, UR4, 0x50, URZ ;  /* 0x0000005004047890 */ /* 0x000fc8000fffe0ff */
[----:B------:R-:W-:-:S09]  /*ab90*/  UPRMT UR4, UR37, 0x654, UR4 ;  /* 0x0000065425047896 */ /* 0x000fd20008000004 */
[----:B------:R-:W-:Y:S01]  /*aba0*/  SYNCS.ARRIVE.TRANS64.RED.A1T0 RZ, [UR4], RZ ;  /* 0x000000ffffff79a7 */ /* 0x000fe20008100404 */
[----:B------:R-:W-:Y:S05]  /*abb0*/  EXIT ;  /* 0x000000000000794d */ /* 0x000fea0003800000 */
.L_x_19:
[----:B--2---:R2:W1:Y:S02]  /*abc0*/  SYNCS.PHASECHK.TRANS64.TRYWAIT P0, [R3+URZ+0xd0], R2 ;  /* 0x0000d002030075a7 */ /* 0x00446400080011ff */
[----:B-1----:R-:W-:Y:S05]  /*abd0*/  @!P0 NANOSLEEP.SYNCS 0x989680 ;  /* 0x009896800000895d */ /* 0x002fea0003900000 */
[----:B------:R-:W1:Y:S02]  /*abe0*/  @!P0 SYNCS.PHASECHK.TRANS64 P0, [R3+URZ+0xd0], R2 ;  /* 0x0000d002030085a7 */ /* 0x000e6400080010ff */
[----:B-1----:R-:W-:Y:S05]  /*abf0*/  @!P0 BRA `(.L_x_19) ;  /* 0xfffffffc00f08947 */ /* 0x002fea000383ffff */
[----:B------:R-:W-:Y:S05]  /*ac00*/  BRA `(.L_x_128) ;  /* 0xffffff6800607947 */ /* 0x000fea000383ffff */
.L_x_22:
[----:B-1----:R-:W-:-:S07]  /*ac10*/  MOV R2, UR33 ;  /* 0x0000002100027c02 */ /* 0x002fce0008000f00 */
.L_x_129:
[----:B-1----:R1:W2:Y:S02]  /*ac20*/  SYNCS.PHASECHK.TRANS64.TRYWAIT P0, [R2+URZ+0x18], R5 ;  /* 0x00001805020075a7 */ /* 0x0022a400080011ff */
[----:B--2---:R-:W-:Y:S05]  /*ac30*/  @!P0 NANOSLEEP.SYNCS 0x989680 ;  /* 0x009896800000895d */ /* 0x004fea0003900000 */
[----:B------:R-:W2:Y:S02]  /*ac40*/  @!P0 SYNCS.PHASECHK.TRANS64 P0, [R2+URZ+0x18], R5 ;  /* 0x00001805020085a7 */ /* 0x000ea400080010ff */
[----:B--2---:R-:W-:Y:S05]  /*ac50*/  @!P0 BRA `(.L_x_129) ;  /* 0xfffffffc00f08947 */ /* 0x004fea000383ffff */
[----:B------:R-:W-:Y:S05]  /*ac60*/  BRA `(.L_x_21) ;  /* 0xffffff6800b07947 */ /* 0x000fea000383ffff */
.L_x_28:
[----:B-1----:R-:W-:-:S07]  /*ac70*/  MOV R2, UR17 ;  /* 0x0000001100027c02 */ /* 0x002fce0008000f00 */
.L_x_130:
[----:B-1----:R1:W2:Y:S02]  /*ac80*/  SYNCS.PHASECHK.TRANS64.TRYWAIT P0, [R2+URZ+0x18], R5 ;  /* 0x00001805020075a7 */ /* 0x0022a400080011ff */
[----:B--2---:R-:W-:Y:S05]  /*ac90*/  @!P0 NANOSLEEP.SYNCS 0x989680 ;  /* 0x009896800000895d */ /* 0x004fea0003900000 */
[----:B------:R-:W2:Y:S02]  /*aca0*/  @!P0 SYNCS.PHASECHK.TRANS64 P0, [R2+URZ+0x18], R5 ;  /* 0x00001805020085a7 */ /* 0x000ea400080010ff */
[----:B--2---:R-:W-:Y:S05]  /*acb0*/  @!P0 BRA `(.L_x_130) ;  /* 0xfffffffc00f08947 */ /* 0x004fea000383ffff */
[----:B------:R-:W-:Y:S05]  /*acc0*/  BRA `(.L_x_27) ;  /* 0xffffff6c00587947 */ /* 0x000fea000383ffff */
.L_x_32:
[----:B-1----:R1:W2:Y:S02]  /*acd0*/  SYNCS.PHASECHK.TRANS64.TRYWAIT P0, [R2+URZ+0x80], R3 ;  /* 0x00008003020075a7 */ /* 0x0022a400080011ff */
[----:B--2---:R-:W-:Y:S05]  /*ace0*/  @!P0 NANOSLEEP.SYNCS 0x989680 ;  /* 0x009896800000895d */ /* 0x004fea0003900000 */
[----:B------:R-:W2:Y:S02]  /*acf0*/  @!P0 SYNCS.PHASECHK.TRANS64 P0, [R2+URZ+0x80], R3 ;  /* 0x00008003020085a7 */ /* 0x000ea400080010ff */
[----:B--2---:R-:W-:Y:S05]  /*ad00*/  @!P0 BRA `(.L_x_32) ;  /* 0xfffffffc00f08947 */ /* 0x004fea000383ffff */
[----:B------:R-:W-:Y:S05]  /*ad10*/  BRA `(.L_x_131) ;  /* 0xffffff6c00e87947 */ /* 0x000fea000383ffff */
.L_x_36:
[----:B----4-:R-:W-:-:S07]  /*ad20*/  MOV R0, UR5 ;  /* 0x0000000500007c02 */ /* 0x010fce0008000f00 */
.L_x_132:
[----:B-1----:R1:W2:Y:S02]  /*ad30*/  SYNCS.PHASECHK.TRANS64.TRYWAIT P0, [R0+URZ], R3 ;  /* 0x00000003000075a7 */ /* 0x0022a400080011ff */
[----:B--2---:R-:W-:Y:S05]  /*ad40*/  @!P0 NANOSLEEP.SYNCS 0x989680 ;  /* 0x009896800000895d */ /* 0x004fea0003900000 */
[----:B------:R-:W2:Y:S02]  /*ad50*/  @!P0 SYNCS.PHASECHK.TRANS64 P0, [R0+URZ], R3 ;  /* 0x00000003000085a7 */ /* 0x000ea400080010ff */
[----:B--2---:R-:W-:Y:S05]  /*ad60*/  @!P0 BRA `(.L_x_132) ;  /* 0xfffffffc00f08947 */ /* 0x004fea000383ffff */
[----:B------:R-:W-:Y:S05]  /*ad70*/  BRA `(.L_x_133) ;  /* 0xffffff7400587947 */ /* 0x000fea000383ffff */
.L_x_37:
[----:B----4-:R-:W-:-:S07]  /*ad80*/  MOV R0, UR5 ;  /* 0x0000000500007c02 */ /* 0x010fce0008000f00 */
.L_x_134:
[----:B-1----:R1:W2:Y:S02]  /*ad90*/  SYNCS.PHASECHK.TRANS64.TRYWAIT P0, [R0+URZ], R3 ;  /* 0x00000003000075a7 */ /* 0x0022a400080011ff */
[----:B--2---:R-:W-:Y:S05]  /*ada0*/  @!P0 NANOSLEEP.SYNCS 0x989680 ;  /* 0x009896800000895d */ /* 0x004fea0003900000 */
[----:B------:R-:W2:Y:S02]  /*adb0*/  @!P0 SYNCS.PHASECHK.TRANS64 P0, [R0+URZ], R3 ;  /* 0x00000003000085a7 */ /* 0x000ea400080010ff */
[----:B--2---:R-:W-:Y:S05]  /*adc0*/  @!P0 BRA `(.L_x_134) ;  /* 0xfffffffc00f08947 */ /* 0x004fea000383ffff */
[----:B------:R-:W-:Y:S05]  /*add0*/  BRA `(.L_x_135) ;  /* 0xffffff7400647947 */ /* 0x000fea000383ffff */
.L_x_40:
[----:B-1----:R1:W2:Y:S02]  /*ade0*/  SYNCS.PHASECHK.TRANS64.TRYWAIT P0, [R0+URZ+0xc0], R5 ;  /* 0x0000c005000075a7 */ /* 0x0022a400080011ff */
[----:B--2---:R-:W-:Y:S05]  /*adf0*/  @!P0 NANOSLEEP.SYNCS 0x989680 ;  /* 0x009896800000895d */ /* 0x004fea0003900000 */
[----:B------:R-:W2:Y:S02]  /*ae00*/  @!P0 SYNCS.PHASECHK.TRANS64 P0, [R0+URZ+0xc0], R5 ;  /* 0x0000c005000085a7 */ /* 0x000ea400080010ff */
[----:B--2---:R-:W-:Y:S05]  /*ae10*/  @!P0 BRA `(.L_x_40) ;  /* 0xfffffffc00f08947 */ /* 0x004fea000383ffff */
[----:B------:R-:W-:Y:S05]  /*ae20*/  BRA `(.L_x_136) ;  /* 0xffffff7400c07947 */ /* 0x000fea000383ffff */
.L_x_41:
[----:B------:R-:W-:-:S07]  /*ae30*/  MOV R0, UR5 ;  /* 0x0000000500007c02 */ /* 0x000fce0008000f00 */
.L_x_137:
[----:B-1----:R1:W2:Y:S02]  /*ae40*/  SYNCS.PHASECHK.TRANS64.TRYWAIT P0, [R0+URZ+0x90], R5 ;  /* 0x00009005000075a7 */ /* 0x0022a400080011ff */
[----:B--2---:R-:W-:Y:S05]  /*ae50*/  @!P0 NANOSLEEP.SYNCS 0x989680 ;  /* 0x009896800000895d */ /* 0x004fea0003900000 */
[----:B------:R-:W2:Y:S02]  /*ae60*/  @!P0 SYNCS.PHASECHK.TRANS64 P0, [R0+URZ+0x90], R5 ;  /* 0x00009005000085a7 */ /* 0x000ea400080010ff */
[----:B--2---:R-:W-:Y:S05]  /*ae70*/  @!P0 BRA `(.L_x_137) ;  /* 0xfffffffc00f08947 */ /* 0x004fea000383ffff */
[----:B------:R-:W-:Y:S05]  /*ae80*/  BRA `(.L_x_138) ;  /* 0xffffff7400d07947 */ /* 0x000fea000383ffff */
.L_x_42:
[----:B-1----:R1:W2:Y:S02]  /*ae90*/  SYNCS.PHASECHK.TRANS64.TRYWAIT P1, [R0+URZ+0x80], R5 ;  /* 0x00008005000075a7 */ /* 0x0022a400080211ff */
[----:B--2---:R-:W-:Y:S05]  /*aea0*/  @!P1 NANOSLEEP.SYNCS 0x989680 ;  /* 0x009896800000995d */ /* 0x004fea0003900000 */
[----:B------:R-:W2:Y:S02]  /*aeb0*/  @!P1 SYNCS.PHASECHK.TRANS64 P1, [R0+URZ+0x80], R5 ;  /* 0x00008005000095a7 */ /* 0x000ea400080210ff */
[----:B--2---:R-:W-:Y:S05]  /*aec0*/  @!P1 BRA `(.L_x_42) ;  /* 0xfffffffc00f09947 */ /* 0x004fea000383ffff */
[----:B------:R-:W-:Y:S05]  /*aed0*/  BRA `(.L_x_139) ;  /* 0xffffff7800007947 */ /* 0x000fea000383ffff */
.L_x_45:
[----:B------:R-:W-:-:S07]  /*aee0*/  MOV R0, UR5 ;  /* 0x0000000500007c02 */ /* 0x000fce0008000f00 */
.L_x_140:
[----:B-1----:R1:W2:Y:S02]  /*aef0*/  SYNCS.PHASECHK.TRANS64.TRYWAIT P0, [R0+URZ+0x90], R3 ;  /* 0x00009003000075a7 */ /* 0x0022a400080011ff */
[----:B--2---:R-:W-:Y:S05]  /*af00*/  @!P0 NANOSLEEP.SYNCS 0x989680 ;  /* 0x009896800000895d */ /* 0x004fea0003900000 */
[----:B------:R-:W2:Y:S02]  /*af10*/  @!P0 SYNCS.PHASECHK.TRANS64 P0, [R0+URZ+0x90], R3 ;  /* 0x00009003000085a7 */ /* 0x000ea400080010ff */
[----:B--2---:R-:W-:Y:S05]  /*af20*/  @!P0 BRA `(.L_x_140) ;  /* 0xfffffffc00f08947 */ /* 0x004fea000383ffff */
[----:B------:R-:W-:Y:S05]  /*af30*/  BRA `(.L_x_44) ;  /* 0xffffff7800547947 */ /* 0x000fea000383ffff */
.L_x_52:
[----:B-1----:R1:W2:Y:S02]  /*af40*/  SYNCS.PHASECHK.TRANS64.TRYWAIT P1, [R0+URZ+0x80], R5 ;  /* 0x00008005000075a7 */ /* 0x0022a400080211ff */
[----:B--2---:R-:W-:Y:S05]  /*af50*/  @!P1 NANOSLEEP.SYNCS 0x989680 ;  /* 0x009896800000995d */ /* 0x004fea0003900000 */
[----:B------:R-:W2:Y:S02]  /*af60*/  @!P1 SYNCS.PHASECHK.TRANS64 P1, [R0+URZ+0x80], R5 ;  /* 0x00008005000095a7 */ /* 0x000ea400080210ff */
[----:B--2---:R-:W-:Y:S05]  /*af70*/  @!P1 BRA `(.L_x_52) ;  /* 0xfffffffc00f09947 */ /* 0x004fea000383ffff */
[----:B------:R-:W-:Y:S05]  /*af80*/  BRA `(.L_x_141) ;  /* 0xffffff7c00c47947 */ /* 0x000fea000383ffff */
.L_x_53:
[----:B------:R-:W-:-:S07]  /*af90*/  MOV R3, UR7 ;  /* 0x0000000700037c02 */ /* 0x000fce0008000f00 */
.L_x_142:
[----:B-1----:R1:W2:Y:S02]  /*afa0*/  SYNCS.PHASECHK.TRANS64.TRYWAIT P0, [R3+URZ+0xb0], R0 ;  /* 0x0000b000030075a7 */ /* 0x0022a400080011ff */
[----:B--2---:R-:W-:Y:S05]  /*afb0*/  @!P0 NANOSLEEP.SYNCS 0x989680 ;  /* 0x009896800000895d */ /* 0x004fea0003900000 */
[----:B------:R-:W2:Y:S02]  /*afc0*/  @!P0 SYNCS.PHASECHK.TRANS64 P0, [R3+URZ+0xb0], R0 ;  /* 0x0000b000030085a7 */ /* 0x000ea400080010ff */
[----:B--2---:R-:W-:Y:S05]  /*afd0*/  @!P0 BRA `(.L_x_142) ;  /* 0xfffffffc00f08947 */ /* 0x004fea000383ffff */
[----:B------:R-:W-:Y:S05]  /*afe0*/  BRA `(.L_x_143) ;  /* 0xffffff7c00fc7947 */ /* 0x000fea000383ffff */
.L_x_56:
[----:B------:R-:W-:Y:S07]  /*aff0*/  MOV R0, UR6 ;  /* 0x0000000600007c02 */ /* 0x000fee0008000f00 */
.L_x_144:
[----:B-1----:R1:W2:Y:S02]  /*b000*/  SYNCS.PHASECHK.TRANS64.TRYWAIT P0, [R0+URZ], R3 ;  /* 0x00000003000075a7 */ /* 0x0022a400080011ff */
[----:B--2---:R-:W-:Y:S05]  /*b010*/  @!P0 NANOSLEEP.SYNCS 0x989680 ;  /* 0x009896800000895d */ /* 0x004fea0003900000 */
[----:B------:R-:W2:Y:S02]  /*b020*/  @!P0 SYNCS.PHASECHK.TRANS64 P0, [R0+URZ], R3 ;  /* 0x00000003000085a7 */ /* 0x000ea400080010ff */
[----:B--2---:R-:W-:Y:S05]  /*b030*/  @!P0 BRA `(.L_x_144) ;  /* 0xfffffffc00f08947 */ /* 0x004fea000383ffff */
[----:B------:R-:W-:Y:S05]  /*b040*/  BRA `(.L_x_55) ;  /* 0xffffff8000187947 */ /* 0x000fea000383ffff */
.L_x_59:
[----:B------:R-:W-:-:S07]  /*b050*/  MOV R0, UR6 ;  /* 0x0000000600007c02 */ /* 0x000fce0008000f00 */
.L_x_145:
[----:B--2---:R2:W4:Y:S02]  /*b060*/  SYNCS.PHASECHK.TRANS64.TRYWAIT P0, [R0+URZ], R3 ;  /* 0x00000003000075a7 */ /* 0x00452400080011ff */
[----:B----4-:R-:W-:Y:S05]  /*b070*/  @!P0 NANOSLEEP.SYNCS 0x989680 ;  /* 0x009896800000895d */ /* 0x010fea0003900000 */
[----:B------:R-:W4:Y:S02]  /*b080*/  @!P0 SYNCS.PHASECHK.TRANS64 P0, [R0+URZ], R3 ;  /* 0x00000003000085a7 */ /* 0x000f2400080010ff */
[----:B----4-:R-:W-:Y:S05]  /*b090*/  @!P0 BRA `(.L_x_145) ;  /* 0xfffffffc00f08947 */ /* 0x010fea000383ffff */
[----:B------:R-:W-:Y:S05]  /*b0a0*/  BRA `(.L_x_146) ;  /* 0xffffff8000f47947 */ /* 0x000fea000383ffff */
.L_x_60:
[----:B------:R-:W-:-:S07]  /*b0b0*/  MOV R0, UR7 ;  /* 0x0000000700007c02 */ /* 0x000fce0008000f00 */
.L_x_147:
[----:B-1----:R1:W2:Y:S02]  /*b0c0*/  SYNCS.PHASECHK.TRANS64.TRYWAIT P0, [R0+URZ], R3 ;  /* 0x00000003000075a7 */ /* 0x0022a400080011ff */
[----:B--2---:R-:W-:Y:S05]  /*b0d0*/  @!P0 NANOSLEEP.SYNCS 0x989680 ;  /* 0x009896800000895d */ /* 0x004fea0003900000 */
[----:B------:R-:W2:Y:S02]  /*b0e0*/  @!P0 SYNCS.PHASECHK.TRANS64 P0, [R0+URZ], R3 ;  /* 0x00000003000085a7 */ /* 0x000ea400080010ff */
[----:B--2---:R-:W-:Y:S05]  /*b0f0*/  @!P0 BRA `(.L_x_147) ;  /* 0xfffffffc00f08947 */ /* 0x004fea000383ffff */
[----:B------:R-:W-:Y:S05]  /*b100*/  BRA `(.L_x_148) ;  /* 0xffffff8400007947 */ /* 0x000fea000383ffff */
.L_x_65:
[----:B--2---:R2:W3:Y:S02]  /*b110*/  SYNCS.PHASECHK.TRANS64.TRYWAIT P0, [R0+URZ+0x80], R3 ;  /* 0x00008003000075a7 */ /* 0x0044e400080011ff */
[----:B---3--:R-:W-:Y:S05]  /*b120*/  @!P0 NANOSLEEP.SYNCS 0x989680 ;  /* 0x009896800000895d */ /* 0x008fea0003900000 */
[----:B------:R-:W3:Y:S02]  /*b130*/  @!P0 SYNCS.PHASECHK.TRANS64 P0, [R0+URZ+0x80], R3 ;  /* 0x00008003000085a7 */ /* 0x000ee400080010ff */
[----:B---3--:R-:W-:Y:S05]  /*b140*/  @!P0 BRA `(.L_x_65) ;  /* 0xfffffffc00f08947 */ /* 0x008fea000383ffff */
[----:B------:R-:W-:Y:S05]  /*b150*/  BRA `(.L_x_149) ;  /* 0xffffff88000c7947 */ /* 0x000fea000383ffff */
.L_x_68:
[----:B------:R-:W-:Y:S07]  /*b160*/  MOV R0, UR7 ;  /* 0x0000000700007c02 */ /* 0x000fee0008000f00 */
.L_x_150:
[----:B--2---:R2:W3:Y:S02]  /*b170*/  SYNCS.PHASECHK.TRANS64.TRYWAIT P0, [R0+URZ+0x78], R3 ;  /* 0x00007803000075a7 */ /* 0x0044e400080011ff */
[----:B---3--:R-:W-:Y:S05]  /*b180*/  @!P0 NANOSLEEP.SYNCS 0x989680 ;  /* 0x009896800000895d */ /* 0x008fea0003900000 */
[----:B------:R-:W3:Y:S02]  /*b190*/  @!P0 SYNCS.PHASECHK.TRANS64 P0, [R0+URZ+0x78], R3 ;  /* 0x00007803000085a7 */ /* 0x000ee400080010ff */
[----:B---3--:R-:W-:Y:S05]  /*b1a0*/  @!P0 BRA `(.L_x_150) ;  /* 0xfffffffc00f08947 */ /* 0x008fea000383ffff */
[----:B------:R-:W-:Y:S05]  /*b1b0*/  BRA `(.L_x_67) ;  /* 0xffffff8800ec7947 */ /* 0x000fea000383ffff */
.L_x_71:
[----:B------:R-:W-:Y:S07]  /*b1c0*/  MOV R3, UR7 ;  /* 0x0000000700037c02 */ /* 0x000fee0008000f00 */
.L_x_151:
[----:B-1----:R1:W2:Y:S02]  /*b1d0*/  SYNCS.PHASECHK.TRANS64.TRYWAIT P0, [R3+URZ+0x50], R12 ;  /* 0x0000500c030075a7 */ /* 0x0022a400080011ff */
[----:B--2---:R-:W-:Y:S05]  /*b1e0*/  @!P0 NANOSLEEP.SYNCS 0x989680 ;  /* 0x009896800000895d */ /* 0x004fea0003900000 */
[----:B------:R-:W2:Y:S02]  /*b1f0*/  @!P0 SYNCS.PHASECHK.TRANS64 P0, [R3+URZ+0x50], R12 ;  /* 0x0000500c030085a7 */ /* 0x000ea400080010ff */
[----:B--2---:R-:W-:Y:S05]  /*b200*/  @!P0 BRA `(.L_x_151) ;  /* 0xfffffffc00f08947 */ /* 0x004fea000383ffff */
[----:B------:R-:W-:Y:S05]  /*b210*/  BRA `(.L_x_152) ;  /* 0xffffff8c00647947 */ /* 0x000fea000383ffff */
.L_x_72:
[----:B-1----:R-:W-:Y:S07]  /*b220*/  MOV R3, UR7 ;  /* 0x0000000700037c02 */ /* 0x002fee0008000f00 */
.L_x_153:
[----:B-1----:R1:W2:Y:S02]  /*b230*/  SYNCS.PHASECHK.TRANS64.TRYWAIT P0, [R3+URZ+0x58], R12 ;  /* 0x0000580c030075a7 */ /* 0x0022a400080011ff */
[----:B--2---:R-:W-:Y:S05]  /*b240*/  @!P0 NANOSLEEP.SYNCS 0x989680 ;  /* 0x009896800000895d */ /* 0x004fea0003900000 */
[----:B------:R-:W2:Y:S02]  /*b250*/  @!P0 SYNCS.PHASECHK.TRANS64 P0, [R3+URZ+0x58], R12 ;  /* 0x0000580c030085a7 */ /* 0x000ea400080010ff */
[----:B--2---:R-:W-:Y:S05]  /*b260*/  @!P0 BRA `(.L_x_153) ;  /* 0xfffffffc00f08947 */ /* 0x004fea000383ffff */
[----:B------:R-:W-:Y:S05]  /*b270*/  BRA `(.L_x_154) ;  /* 0xffffff8c00a07947 */ /* 0x000fea000383ffff */
.L_x_73:
[----:B-1----:R-:W-:Y:S07]  /*b280*/  MOV R3, UR7 ;  /* 0x0000000700037c02 */ /* 0x002fee0008000f00 */
.L_x_155:
[----:B-1----:R1:W2:Y:S02]  /*b290*/  SYNCS.PHASECHK.TRANS64.TRYWAIT P0, [R3+URZ+0x60], R12 ;  /* 0x0000600c030075a7 */ /* 0x0022a400080011ff */
[----:B--2---:R-:W-:Y:S05]  /*b2a0*/  @!P0 NANOSLEEP.SYNCS 0x989680 ;  /* 0x009896800000895d */ /* 0x004fea0003900000 */
[----:B------:R-:W2:Y:S02]  /*b2b0*/  @!P0 SYNCS.PHASECHK.TRANS64 P0, [R3+URZ+0x60], R12 ;  /* 0x0000600c030085a7 */ /* 0x000ea400080010ff */
[----:B--2---:R-:W-:Y:S05]  /*b2c0*/  @!P0 BRA `(.L_x_155) ;  /* 0xfffffffc00f08947 */ /* 0x004fea000383ffff */
[----:B------:R-:W-:Y:S05]  /*b2d0*/  BRA `(.L_x_156) ;  /* 0xffffff8c00e87947 */ /* 0x000fea000383ffff */
.L_x_74:
[----:B------:R-:W-:Y:S07]  /*b2e0*/  MOV R3, UR7 ;  /* 0x0000000700037c02 */ /* 0x000fee0008000f00 */
.L_x_157:
[----:B-1----:R1:W2:Y:S02]  /*b2f0*/  SYNCS.PHASECHK.TRANS64.TRYWAIT P0, [R3+URZ+0x68], R12 ;  /* 0x0000680c030075a7 */ /* 0x0022a400080011ff */
[----:B--2---:R-:W-:Y:S05]  /*b300*/  @!P0 NANOSLEEP.SYNCS 0x989680 ;  /* 0x009896800000895d */ /* 0x004fea0003900000 */
[----:B------:R-:W2:Y:S02]  /*b310*/  @!P0 SYNCS.PHASECHK.TRANS64 P0, [R3+URZ+0x68], R12 ;  /* 0x0000680c030085a7 */ /* 0x000ea400080010ff */
[----:B--2---:R-:W-:Y:S05]  /*b320*/  @!P0 BRA `(.L_x_157) ;  /* 0xfffffffc00f08947 */ /* 0x004fea000383ffff */
[----:B------:R-:W-:Y:S05]  /*b330*/  BRA `(.L_x_158) ;  /* 0xffffff9000707947 */ /* 0x000fea000383ffff */
.L_x_76:
[----:B------:R-:W-:-:S07]  /*b340*/  MOV R0, UR7 ;  /* 0x0000000700007c02 */ /* 0x000fce0008000f00 */
.L_x_159:
[----:B-1----:R1:W3:Y:S02]  /*b350*/  SYNCS.PHASECHK.TRANS64.TRYWAIT P0, [R0+URZ+0x50], R3 ;  /* 0x00005003000075a7 */ /* 0x0022e400080011ff */
[----:B---3--:R-:W-:Y:S05]  /*b360*/  @!P0 NANOSLEEP.SYNCS 0x989680 ;  /* 0x009896800000895d */ /* 0x008fea0003900000 */
[----:B------:R-:W3:Y:S02]  /*b370*/  @!P0 SYNCS.PHASECHK.TRANS64 P0, [R0+URZ+0x50], R3 ;  /* 0x00005003000085a7 */ /* 0x000ee400080010ff */
[----:B---3--:R-:W-:Y:S05]  /*b380*/  @!P0 BRA `(.L_x_159) ;  /* 0xfffffffc00f08947 */ /* 0x008fea000383ffff */
[----:B------:R-:W-:Y:S05]  /*b390*/  BRA `(.L_x_160) ;  /* 0xffffff9000e07947 */ /* 0x000fea000383ffff */
.L_x_77:
[----:B-1----:R-:W-:-:S07]  /*b3a0*/  MOV R0, UR7 ;  /* 0x0000000700007c02 */ /* 0x002fce0008000f00 */
.L_x_161:
[----:B-1----:R1:W3:Y:S02]  /*b3b0*/  SYNCS.PHASECHK.TRANS64.TRYWAIT P0, [R0+URZ+0x58], R3 ;  /* 0x00005803000075a7 */ /* 0x0022e400080011ff */
[----:B---3--:R-:W-:Y:S05]  /*b3c0*/  @!P0 NANOSLEEP.SYNCS 0x989680 ;  /* 0x009896800000895d */ /* 0x008fea0003900000 */
[----:B------:R-:W3:Y:S02]  /*b3d0*/  @!P0 SYNCS.PHASECHK.TRANS64 P0, [R0+URZ+0x58], R3 ;  /* 0x00005803000085a7 */ /* 0x000ee400080010ff */
[----:B---3--:R-:W-:Y:S05]  /*b3e0*/  @!P0 BRA `(.L_x_161) ;  /* 0xfffffffc00f08947 */ /* 0x008fea000383ffff */
[----:B------:R-:W-:Y:S05]  /*b3f0*/  BRA `(.L_x_162) ;  /* 0xffffff9000d07947 */ /* 0x000fea000383ffff */
.L_x_78:
[----:B-1----:R-:W-:-:S07]  /*b400*/  MOV R0, UR7 ;  /* 0x0000000700007c02 */ /* 0x002fce0008000f00 */
.L_x_163:
[----:B-1----:R1:W3:Y:S02]  /*b410*/  SYNCS.PHASECHK.TRANS64.TRYWAIT P0, [R0+URZ+0x60], R3 ;  /* 0x00006003000075a7 */ /* 0x0022e400080011ff */
[----:B---3--:R-:W-:Y:S05]  /*b420*/  @!P0 NANOSLEEP.SYNCS 0x989680 ;  /* 0x009896800000895d */ /* 0x008fea0003900000 */
[----:B------:R-:W3:Y:S02]  /*b430*/  @!P0 SYNCS.PHASECHK.TRANS64 P0, [R0+URZ+0x60], R3 ;  /* 0x00006003000085a7 */ /* 0x000ee400080010ff */
[----:B---3--:R-:W-:Y:S05]  /*b440*/  @!P0 BRA `(.L_x_163) ;  /* 0xfffffffc00f08947 */ /* 0x008fea000383ffff */
[----:B------:R-:W-:Y:S05]  /*b450*/  BRA `(.L_x_164) ;  /* 0xffffff9000c07947 */ /* 0x000fea000383ffff */
.L_x_80:
[----:B--2---:R2:W4:Y:S02]  /*b460*/  SYNCS.PHASECHK.TRANS64.TRYWAIT P0, [R0+URZ+0x80], R3 ;  /* 0x00008003000075a7 */ /* 0x00452400080011ff */
[----:B----4-:R-:W-:Y:S05]  /*b470*/  @!P0 NANOSLEEP.SYNCS 0x989680 ;  /* 0x009896800000895d */ /* 0x010fea0003900000 */
[----:B------:R-:W4:Y:S02]  /*b480*/  @!P0 SYNCS.PHASECHK.TRANS64 P0, [R0+URZ+0x80], R3 ;  /* 0x00008003000085a7 */ /* 0x000f2400080010ff */
[----:B----4-:R-:W-:Y:S05]  /*b490*/  @!P0 BRA `(.L_x_80) ;  /* 0xfffffffc00f08947 */ /* 0x010fea000383ffff */
[----:B------:R-:W-:Y:S05]  /*b4a0*/  BRA `(.L_x_165) ;  /* 0xffffff9400947947 */ /* 0x000fea000383ffff */
.L_x_91:
[----:B-1----:R-:W-:Y:S04]  /*b4b0*/  MOV R2, UR48 ;  /* 0x0000003000027c02 */ /* 0x002fe80008000f00 */
[----:B------:R1:W3:Y:S03]  /*b4c0*/  SYNCS.PHASECHK.TRANS64.TRYWAIT P1, [R2+URZ+0x30], R3 ;  /* 0x00003003020075a7 */ /* 0x0002e600080211ff */
[----:B---3--:R-:W-:Y:S05]  /*b4d0*/  @!P1 NANOSLEEP.SYNCS 0x989680 ;  /* 0x009896800000995d */ /* 0x008fea0003900000 */
[----:B------:R-:W3:Y:S02]  /*b4e0*/  @!P1 SYNCS.PHASECHK.TRANS64 P1, [R2+URZ+0x30], R3 ;  /* 0x00003003020095a7 */ /* 0x000ee400080210ff */
[----:B---3--:R-:W-:Y:S05]  /*b4f0*/  @!P1 BRA `(.L_x_91) ;  /* 0xfffffffc00ec9947 */ /* 0x008fea000383ffff */
[----:B------:R-:W-:Y:S05]  /*b500*/  BRA `(.L_x_90) ;  /* 0xffffffa400147947 */ /* 0x000fea000383ffff */
.L_x_93:
[----:B-1----:R1:W4:Y:S02]  /*b510*/  SYNCS.PHASECHK.TRANS64.TRYWAIT P0, [R87+URZ+0xa0], R0 ;  /* 0x0000a000570075a7 */ /* 0x00232400080011ff */
[----:B----4-:R-:W-:Y:S05]  /*b520*/  @!P0 NANOSLEEP.SYNCS 0x989680 ;  /* 0x009896800000895d */ /* 0x010fea0003900000 */
[----:B------:R-:W4:Y:S02]  /*b530*/  @!P0 SYNCS.PHASECHK.TRANS64 P0, [R87+URZ+0xa0], R0 ;  /* 0x0000a000570085a7 */ /* 0x000f2400080010ff */
[----:B----4-:R-:W-:Y:S05]  /*b540*/  @!P0 BRA `(.L_x_93) ;  /* 0xfffffffc00f08947 */ /* 0x010fea000383ffff */
[----:B------:R-:W-:Y:S05]  /*b550*/  BRA `(.L_x_92) ;  /* 0xffffffa4004c7947 */ /* 0x000fea000383ffff */
.L_x_102:
[----:B--2---:R2:W4:Y:S02]  /*b560*/  SYNCS.PHASECHK.TRANS64.TRYWAIT P0, [R3+URZ+0x30], R0 ;  /* 0x00003000030075a7 */ /* 0x00452400080011ff */
[----:B----4-:R-:W-:Y:S05]  /*b570*/  @!P0 NANOSLEEP.SYNCS 0x989680 ;  /* 0x009896800000895d */ /* 0x010fea0003900000 */
[----:B------:R-:W4:Y:S02]  /*b580*/  @!P0 SYNCS.PHASECHK.TRANS64 P0, [R3+URZ+0x30], R0 ;  /* 0x00003000030085a7 */ /* 0x000f2400080010ff */
[----:B----4-:R-:W-:Y:S05]  /*b590*/  @!P0 BRA `(.L_x_102) ;  /* 0xfffffffc00f08947 */ /* 0x010fea000383ffff */
[----:B------:R-:W-:Y:S05]  /*b5a0*/  BRA `(.L_x_101) ;  /* 0xffffffb400f87947 */ /* 0x000fea000383ffff */
.L_x_110:
[----:B-1----:R1:W4:Y:S02]  /*b5b0*/  SYNCS.PHASECHK.TRANS64.TRYWAIT P0, [R0+URZ+0x30], R7 ;  /* 0x00003007000075a7 */ /* 0x00232400080011ff */
[----:B----4-:R-:W-:Y:S05]  /*b5c0*/  @!P0 NANOSLEEP.SYNCS 0x989680 ;  /* 0x009896800000895d */ /* 0x010fea0003900000 */
[----:B------:R-:W4:Y:S02]  /*b5d0*/  @!P0 SYNCS.PHASECHK.TRANS64 P0, [R0+URZ+0x30], R7 ;  /* 0x00003007000085a7 */ /* 0x000f2400080010ff */
[----:B----4-:R-:W-:Y:S05]  /*b5e0*/  @!P0 BRA `(.L_x_110) ;  /* 0xfffffffc00f08947 */ /* 0x010fea000383ffff */
[----:B------:R-:W-:Y:S05]  /*b5f0*/  BRA `(.L_x_109) ;  /* 0xffffffc800ec7947 */ /* 0x000fea000383ffff */
.L_x_118:
[----:B-1----:R1:W2:Y:S02]  /*b600*/  SYNCS.PHASECHK.TRANS64.TRYWAIT P0, [R3+URZ+0x30], R0 ;  /* 0x00003000030075a7 */ /* 0x0022a400080011ff */
[----:B--2---:R-:W-:Y:S05]  /*b610*/  @!P0 NANOSLEEP.SYNCS 0x989680 ;  /* 0x009896800000895d */ /* 0x004fea0003900000 */
[----:B------:R-:W2:Y:S02]  /*b620*/  @!P0 SYNCS.PHASECHK.TRANS64 P0, [R3+URZ+0x30], R0 ;  /* 0x00003000030085a7 */ /* 0x000ea400080010ff */
[----:B--2---:R-:W-:Y:S05]  /*b630*/  @!P0 BRA `(.L_x_118) ;  /* 0xfffffffc00f08947 */ /* 0x004fea000383ffff */
[----:B------:R-:W-:Y:S05]  /*b640*/  BRA `(.L_x_117) ;  /* 0xffffffdc00e07947 */ /* 0x000fea000383ffff */
        .weak           $__internal_0_$__cuda_sm10x_tcgen05_guardrail_trap_col_being_dealloced_not_returned_by_alloc
        .type           $__internal_0_$__cuda_sm10x_tcgen05_guardrail_trap_col_being_dealloced_not_returned_by_alloc,@function
        .size           $__internal_0_$__cuda_sm10x_tcgen05_guardrail_trap_col_being_dealloced_not_returned_by_alloc,($__internal_1_$__cuda_sm10x_tcgen05_guardrail_trap_phase_invalid_during_alloc - $__internal_0_$__cuda_sm10x_tcgen05_guardrail_trap_col_being_dealloced_not_returned_by_alloc)
$__internal_0_$__cuda_sm10x_tcgen05_guardrail_trap_col_being_dealloced_not_returned_by_alloc:
[----:B------:R-:W-:Y:S05]  /*b650*/  BPT.TRAP 0x1 ;  /* 0x000000040000795c */ /* 0x000fea0000300000 */
[----:B------:R-:W-:-:S04]  /*b660*/  HFMA2 R3, -RZ, RZ, 0, 0 ;  /* 0x00000000ff037431 */ /* 0x000fc800000001ff */
[----:B------:R-:W-:Y:S05]  /*b670*/  RET.REL.NODEC R2 `(_ZN7cutlass13device_kernelINS_4gemm6kernel13GemmUniversalIN4cute5tupleIJiiiiEEENS1_10collective13CollectiveMmaINS1_35MainloopSm100TmaUmmaWarpSpecializedILi3ELi2ELi2ENS5_IJNS4_1CILi1EEESB_SB_EEEEENS5_IJNSA_ILi128EEENSA_ILi256EEENSA_ILi64EEEEEENS_10bfloat16_tENS5_IJlSB_lEEESI_SJ_NS4_8TiledMMAINS4_8MMA_AtomIJNS4_20SM100_MMA_F16BF16_SSISI_SI_fLi128ELi256ELNS4_4UMMA5MajorE0ELSO_0ELNSN_7ScaleInE0ELSP_0EEEEEENS4_6LayoutISC_NS5_IJNSA_ILi0EEEST_ST_EEEEENS5_IJNS4_10UnderscoreESW_SW_EEEEENS4_13SM90_TMA_LOADENS4_14ComposedLayoutINS4_7SwizzleILi3ELi4ELi3EEENS4_18smem_ptr_flag_bitsILi16EEENSS_INS5_IJNSA_ILi8EEESG_EEENS5_IJSG_SB_EEEEEEEvNS4_8identityESZ_S19_vS1A_EENS_8epilogue10collective18CollectiveEpilogueINS1C_23Sm100TmaWarpSpecializedILi4ELi2ELi64ELb1ELb0EEEJSH_NS5_IJNSS_ISE_SB_EENSS_ISG_SB_EEEEESI_SJ_SI_SJ_NS1C_6fusion15FusionCallbacksIS1G_NS1K_17LinearCombinationISI_fSI_fLNS_15FloatRoundStyleE2EEESH_S1J_JEEENS4_5SM1004TMEM4LOAD26SM100_TMEM_LOAD_32dp32b64xESZ_S19_NS4_39AutoVectorizingCopyWithAssumedAlignmentILi128EEENS4_14SM90_TMA_STOREES19_S1V_S1V_EEEvvEEEEvNT_6ParamsE) ;  /* 0xffffff4802607950 */ /* 0x000fea0003c3ffff */
        .weak           $__internal_1_$__cuda_sm10x_tcgen05_guardrail_trap_phase_invalid_during_alloc
        .type           $__internal_1_$__cuda_sm10x_tcgen05_guardrail_trap_phase_invalid_during_alloc,@function
        .size           $__internal_1_$__cuda_sm10x_tcgen05_guardrail_trap_phase_invalid_during_alloc,($__internal_2_$__cuda_sm10x_tcgen05_guardrail_trap_unallocated_columns_being_dealloced - $__internal_1_$__cuda_sm10x_tcgen05_guardrail_trap_phase_invalid_during_alloc)
$__internal_1_$__cuda_sm10x_tcgen05_guardrail_trap_phase_invalid_during_alloc:
[----:B------:R-:W-:Y:S05]  /*b680*/  BPT.TRAP 0x1 ;  /* 0x000000040000795c */ /* 0x000fea0000300000 */
[----:B------:R-:W-:-:S04]  /*b690*/  MOV R3, 0x0 ;  /* 0x0000000000037802 */ /* 0x000fc80000000f00 */
[----:B------:R-:W-:Y:S05]  /*b6a0*/  RET.REL.NODEC R2 `(_ZN7cutlass13device_kernelINS_4gemm6kernel13GemmUniversalIN4cute5tupleIJiiiiEEENS1_10collective13CollectiveMmaINS1_35MainloopSm100TmaUmmaWarpSpecializedILi3ELi2ELi2ENS5_IJNS4_1CILi1EEESB_SB_EEEEENS5_IJNSA_ILi128EEENSA_ILi256EEENSA_ILi64EEEEEENS_10bfloat16_tENS5_IJlSB_lEEESI_SJ_NS4_8TiledMMAINS4_8MMA_AtomIJNS4_20SM100_MMA_F16BF16_SSISI_SI_fLi128ELi256ELNS4_4UMMA5MajorE0ELSO_0ELNSN_7ScaleInE0ELSP_0EEEEEENS4_6LayoutISC_NS5_IJNSA_ILi0EEEST_ST_EEEEENS5_IJNS4_10UnderscoreESW_SW_EEEEENS4_13SM90_TMA_LOADENS4_14ComposedLayoutINS4_7SwizzleILi3ELi4ELi3EEENS4_18smem_ptr_flag_bitsILi16EEENSS_INS5_IJNSA_ILi8EEESG_EEENS5_IJSG_SB_EEEEEEEvNS4_8identityESZ_S19_vS1A_EENS_8epilogue10collective18CollectiveEpilogueINS1C_23Sm100TmaWarpSpecializedILi4ELi2ELi64ELb1ELb0EEEJSH_NS5_IJNSS_ISE_SB_EENSS_ISG_SB_EEEEESI_SJ_SI_SJ_NS1C_6fusion15FusionCallbacksIS1G_NS1K_17LinearCombinationISI_fSI_fLNS_15FloatRoundStyleE2EEESH_S1J_JEEENS4_5SM1004TMEM4LOAD26SM100_TMEM_LOAD_32dp32b64xESZ_S19_NS4_39AutoVectorizingCopyWithAssumedAlignmentILi128EEENS4_14SM90_TMA_STOREES19_S1V_S1V_EEEvvEEEEvNT_6ParamsE) ;  /* 0xffffff4802547950 */ /* 0x000fea0003c3ffff */
        .weak           $__internal_2_$__cuda_sm10x_tcgen05_guardrail_trap_unallocated_columns_being_dealloced
        .type           $__internal_2_$__cuda_sm10x_tcgen05_guardrail_trap_unallocated_columns_being_dealloced,@function
        .size           $__internal_2_$__cuda_sm10x_tcgen05_guardrail_trap_unallocated_columns_being_dealloced,(.L_x_167 - $__internal_2_$__cuda_sm10x_tcgen05_guardrail_trap_unallocated_columns_being_dealloced)
$__internal_2_$__cuda_sm10x_tcgen05_guardrail_trap_unallocated_columns_being_dealloced:
[----:B------:R-:W-:Y:S05]  /*b6b0*/  BPT.TRAP 0x1 ;  /* 0x000000040000795c */ /* 0x000fea0000300000 */
[----:B------:R-:W-:-:S04]  /*b6c0*/  HFMA2 R3, -RZ, RZ, 0, 0 ;  /* 0x00000000ff037431 */ /* 0x000fc800000001ff */
[----:B------:R-:W-:Y:S05]  /*b6d0*/  RET.REL.NODEC R2 `(_ZN7cutlass13device_kernelINS_4gemm6kernel13GemmUniversalIN4cute5tupleIJiiiiEEENS1_10collective13CollectiveMmaINS1_35MainloopSm100TmaUmmaWarpSpecializedILi3ELi2ELi2ENS5_IJNS4_1CILi1EEESB_SB_EEEEENS5_IJNSA_ILi128EEENSA_ILi256EEENSA_ILi64EEEEEENS_10bfloat16_tENS5_IJlSB_lEEESI_SJ_NS4_8TiledMMAINS4_8MMA_AtomIJNS4_20SM100_MMA_F16BF16_SSISI_SI_fLi128ELi256ELNS4_4UMMA5MajorE0ELSO_0ELNSN_7ScaleInE0ELSP_0EEEEEENS4_6LayoutISC_NS5_IJNSA_ILi0EEEST_ST_EEEEENS5_IJNS4_10UnderscoreESW_SW_EEEEENS4_13SM90_TMA_LOADENS4_14ComposedLayoutINS4_7SwizzleILi3ELi4ELi3EEENS4_18smem_ptr_flag_bitsILi16EEENSS_INS5_IJNSA_ILi8EEESG_EEENS5_IJSG_SB_EEEEEEEvNS4_8identityESZ_S19_vS1A_EENS_8epilogue10collective18CollectiveEpilogueINS1C_23Sm100TmaWarpSpecializedILi4ELi2ELi64ELb1ELb0EEEJSH_NS5_IJNSS_ISE_SB_EENSS_ISG_SB_EEEEESI_SJ_SI_SJ_NS1C_6fusion15FusionCallbacksIS1G_NS1K_17LinearCombinationISI_fSI_fLNS_15FloatRoundStyleE2EEESH_S1J_JEEENS4_5SM1004TMEM4LOAD26SM100_TMEM_LOAD_32dp32b64xESZ_S19_NS4_39AutoVectorizingCopyWithAssumedAlignmentILi128EEENS4_14SM90_TMA_STOREES19_S1V_S1V_EEEvvEEEEvNT_6ParamsE) ;  /* 0xffffff4802487950 */ /* 0x000fea0003c3ffff */
.L_x_166:
[----:B------:R-:W-:-:S00]  /*b6e0*/  BRA `(.L_x_166) ;  /* 0xfffffffc00fc7947 */ /* 0x000fc0000383ffff */
[----:B------:R-:W-:-:S00]  /*b6f0*/  NOP ;  /* 0x0000000000007918 */ /* 0x000fc00000000000 */
        /* <DEDUP_REMOVED lines=8> */
.L_x_167:


//--------------------- .nv.global.init           --------------------------
	.section	.nv.global.init,"aw",@progbits
.nv.global.init:
	.type		$str$27,@object
	.size		$str$27,($str$28 - $str$27)
$str$27:
        /*0000*/ 	.byte	0x28, 0x61, 0x64, 0x64, 0x72, 0x65, 0x73, 0x73, 0x20, 0x26, 0x20, 0x6d, 0x61, 0x73, 0x6b, 0x29
        /*0010*/ 	.byte	0x20, 0x3d, 0x3d, 0x20, 0x30, 0x00
	.type		$str$28,@object
	.size		$str$28,($str$26 - $str$28)
$str$28:
        /*0016*/ 	.byte	0x2f, 0x74, 0x6d, 0x70, 0x2f, 0x63, 0x75, 0x74, 0x6c, 0x61, 0x73, 0x73, 0x5f, 0x73, 0x77, 0x65
        /*0026*/ 	.byte	0x65, 0x70, 0x5f, 0x73, 0x72, 0x63, 0x2f, 0x69, 0x6e, 0x63, 0x6c, 0x75, 0x64, 0x65, 0x2f, 0x63
        /*0036*/ 	.byte	0x75, 0x74, 0x65, 0x2f, 0x70, 0x6f, 0x69, 0x6e, 0x74, 0x65, 0x72, 0x5f, 0x66, 0x6c, 0x61, 0x67
        /*0046*/ 	.byte	0x67, 0x65, 0x64, 0x2e, 0x68, 0x70, 0x70, 0x00
	.type		$str$26,@object
	.size		$str$26,($str$25 - $str$26)
$str$26:
        /*004e*/ 	.byte	0x2f, 0x74, 0x6d, 0x70, 0x2f, 0x63, 0x75, 0x74, 0x6c, 0x61, 0x73, 0x73, 0x5f, 0x73, 0x77, 0x65
        /*005e*/ 	.byte	0x65, 0x70, 0x5f, 0x73, 0x72, 0x63, 0x2f, 0x69, 0x6e, 0x63, 0x6c, 0x75, 0x64, 0x65, 0x2f, 0x63
        /*006e*/ 	.byte	0x75, 0x74, 0x65, 0x2f, 0x61, 0x74, 0x6f, 0x6d, 0x2f, 0x63, 0x6f, 0x70, 0x79, 0x5f, 0x74, 0x72
        /*007e*/ 	.byte	0x61, 0x69, 0x74, 0x73, 0x5f, 0x73, 0x6d, 0x31, 0x30, 0x30, 0x2e, 0x68, 0x70, 0x70, 0x00
	.type		$str$25,@object
	.size		$str$25,(__unnamed_1 - $str$25)
$str$25:
        /*008d*/ 	.byte	0x28, 0x28, 0x75, 0x69, 0x6e, 0x74, 0x33, 0x32, 0x5f, 0x74, 0x28, 0x74, 0x68, 0x72, 0x65, 0x61
        /*009d*/ 	.byte	0x64, 0x49, 0x64, 0x78, 0x2e, 0x78, 0x29, 0x20, 0x2f, 0x20, 0x33, 0x32, 0x29, 0x20, 0x25, 0x20
        /*00ad*/ 	.byte	0x34, 0x29, 0x20, 0x3d, 0x3d, 0x20, 0x28, 0x28, 0x28, 0x74, 0x6d, 0x65, 0x6d, 0x5f, 0x61, 0x64
        /*00bd*/ 	.byte	0x64, 0x72, 0x20, 0x3e, 0x3e, 0x20, 0x31, 0x36, 0x29, 0x20, 0x2f, 0x20, 0x33, 0x32, 0x29, 0x20
        /*00cd*/ 	.byte	0x25, 0x20, 0x34, 0x29, 0x00
	.type		__unnamed_1,@object
	.size		__unnamed_1,(__unnamed_2 - __unnamed_1)
__unnamed_1:
        /*00d2*/ 	.byte	0x61, 0x75, 0x74, 0x6f, 0x20, 0x63, 0x75, 0x74, 0x65, 0x3a, 0x3a, 0x61, 0x73, 0x5f, 0x70, 0x6f
        /* <DEDUP_REMOVED lines=24> */
        /*0262*/ 	.byte	0x38, 0x31, 0x39, 0x32, 0x3e, 0x3e, 0x3e, 0x3e, 0x5d, 0x00
	.type		__unnamed_2,@object
	.size		__unnamed_2,(.L_2 - __unnamed_2)
__unnamed_2:
        /* <DEDUP_REMOVED lines=43> */
        /*051c*/ 	.byte	0x74, 0x65, 0x3a, 0x3a, 0x43, 0x3c, 0x30, 0x3e, 0x3e, 0x3e, 0x3e, 0x5d, 0x00
.L_2:


//--------------------- .nv.shared._ZN7cutlass13device_kernelINS_4gemm6kernel13GemmUniversalIN4cute5tupleIJiiiiEEENS1_10collective13CollectiveMmaINS1_35MainloopSm100TmaUmmaWarpSpecializedILi3ELi2ELi2ENS5_IJNS4_1CILi1EEESB_SB_EEEEENS5_IJNSA_ILi128EEENSA_ILi256EEENSA_ILi64EEEEEENS_10bfloat16_tENS5_IJlSB_lEEESI_SJ_NS4_8TiledMMAINS4_8MMA_AtomIJNS4_20SM100_MMA_F16BF16_SSISI_SI_fLi128ELi256ELNS4_4UMMA5MajorE0ELSO_0ELNSN_7ScaleInE0ELSP_0EEEEEENS4_6LayoutISC_NS5_IJNSA_ILi0EEEST_ST_EEEEENS5_IJNS4_10UnderscoreESW_SW_EEEEENS4_13SM90_TMA_LOADENS4_14ComposedLayoutINS4_7SwizzleILi3ELi4ELi3EEENS4_18smem_ptr_flag_bitsILi16EEENSS_INS5_IJNSA_ILi8EEESG_EEENS5_IJSG_SB_EEEEEEEvNS4_8identityESZ_S19_vS1A_EENS_8epilogue10collective18CollectiveEpilogueINS1C_23Sm100TmaWarpSpecializedILi4ELi2ELi64ELb1ELb0EEEJSH_NS5_IJNSS_ISE_SB_EENSS_ISG_SB_EEEEESI_SJ_SI_SJ_NS1C_6fusion15FusionCallbacksIS1G_NS1K_17LinearCombinationISI_fSI_fLNS_15FloatRoundStyleE2EEESH_S1J_JEEENS4_5SM1004TMEM4LOAD26SM100_TMEM_LOAD_32dp32b64xESZ_S19_NS4_39AutoVectorizingCopyWithAssumedAlignmentILi128EEENS4_14SM90_TMA_STOREES19_S1V_S1V_EEEvvEEEEvNT_6ParamsE --------------------------
	.section	.nv.shared._ZN7cutlass13device_kernelINS_4gemm6kernel13GemmUniversalIN4cute5tupleIJiiiiEEENS1_10collective13CollectiveMmaINS1_35MainloopSm100TmaUmmaWarpSpecializedILi3ELi2ELi2ENS5_IJNS4_1CILi1EEESB_SB_EEEEENS5_IJNSA_ILi128EEENSA_ILi256EEENSA_ILi64EEEEEENS_10bfloat16_tENS5_IJlSB_lEEESI_SJ_NS4_8TiledMMAINS4_8MMA_AtomIJNS4_20SM100_MMA_F16BF16_SSISI_SI_fLi128ELi256ELNS4_4UMMA5MajorE0ELSO_0ELNSN_7ScaleInE0ELSP_0EEEEEENS4_6LayoutISC_NS5_IJNSA_ILi0EEEST_ST_EEEEENS5_IJNS4_10UnderscoreESW_SW_EEEEENS4_13SM90_TMA_LOADENS4_14ComposedLayoutINS4_7SwizzleILi3ELi4ELi3EEENS4_18smem_ptr_flag_bitsILi16EEENSS_INS5_IJNSA_ILi8EEESG_EEENS5_IJSG_SB_EEEEEEEvNS4_8identityESZ_S19_vS1A_EENS_8epilogue10collective18CollectiveEpilogueINS1C_23Sm100TmaWarpSpecializedILi4ELi2ELi64ELb1ELb0EEEJSH_NS5_IJNSS_ISE_SB_EENSS_ISG_SB_EEEEESI_SJ_SI_SJ_NS1C_6fusion15FusionCallbacksIS1G_NS1K_17LinearCombinationISI_fSI_fLNS_15FloatRoundStyleE2EEESH_S1J_JEEENS4_5SM1004TMEM4LOAD26SM100_TMEM_LOAD_32dp32b64xESZ_S19_NS4_39AutoVectorizingCopyWithAssumedAlignmentILi128EEENS4_14SM90_TMA_STOREES19_S1V_S1V_EEEvvEEEEvNT_6ParamsE,"aw",@nobits
	.sectionflags	@""
	.align	16
	.zero		1024


//--------------------- .nv.shared.reserved.0     --------------------------
	.section	.nv.shared.reserved.0,"aw",@nobits
	.weak		__nv_reservedSMEM_offset_0_alias
	.size		__nv_reservedSMEM_offset_0_alias, 0, 64
	.other		__nv_reservedSMEM_offset_0_alias,@"STO_CUDA_RESERVED_SHARED STV_DEFAULT"
__nv_reservedSMEM_offset_0_alias:
	.zero		0
.nv.shared.reserved.0:
	.zero		64
	.weak		__nv_reservedSMEM_tcgen05_partition
	.type		__nv_reservedSMEM_tcgen05_partition,@object
	.size		__nv_reservedSMEM_tcgen05_partition,(.L_0 - __nv_reservedSMEM_tcgen05_partition)
__nv_reservedSMEM_tcgen05_partition:
	.zero		32
.L_0:


//--------------------- .nv.global                --------------------------
	.section	.nv.global,"aw",@nobits
.nv.global:
	.type		_ZN39_INTERNAL_e6c0a90e_4_k_cu_a21540e8_29454cute1_E,@object
	.size		_ZN39_INTERNAL_e6c0a90e_4_k_cu_a21540e8_29454cute1_E,(_ZN39_INTERNAL_e6c0a90e_4_k_cu_a21540e8_29454cuda3std3__45__cpo6cbeginE - _ZN39_INTERNAL_e6c0a90e_4_k_cu_a21540e8_29454cute1_E)
_ZN39_INTERNAL_e6c0a90e_4_k_cu_a21540e8_29454cute1_E:
	.zero		1
	.type		_ZN39_INTERNAL_e6c0a90e_4_k_cu_a21540e8_29454cuda3std3__45__cpo6cbeginE,@object
	.size		_ZN39_INTERNAL_e6c0a90e_4_k_cu_a21540e8_29454cuda3std3__45__cpo6cbeginE,(_ZN39_INTERNAL_e6c0a90e_4_k_cu_a21540e8_29454cuda3std3__48in_placeE - _ZN39_INTERNAL_e6c0a90e_4_k_cu_a21540e8_29454cuda3std3__45__cpo6cbeginE)
_ZN39_INTERNAL_e6c0a90e_4_k_cu_a21540e8_29454cuda3std3__45__cpo6cbeginE:
	.zero		1
	.type		_ZN39_INTERNAL_e6c0a90e_4_k_cu_a21540e8_29454cuda3std3__48in_placeE,@object
	.size		_ZN39_INTERNAL_e6c0a90e_4_k_cu_a21540e8_29454cuda3std3__48in_placeE,(_ZN39_INTERNAL_e6c0a90e_4_k_cu_a21540e8_29454cuda3std6ranges3__45__cpo9iter_moveE - _ZN39_INTERNAL_e6c0a90e_4_k_cu_a21540e8_29454cuda3std3__48in_placeE)
_ZN39_INTERNAL_e6c0a90e_4_k_cu_a21540e8_29454cuda3std3__48in_placeE:
	.zero		1
	.type		_ZN39_INTERNAL_e6c0a90e_4_k_cu_a21540e8_29454cuda3std6ranges3__45__cpo9iter_moveE,@object
	.size		_ZN39_INTERNAL_e6c0a90e_4_k_cu_a21540e8_29454cuda3std6ranges3__45__cpo9iter_moveE,(_ZN39_INTERNAL_e6c0a90e_4_k_cu_a21540e8_29454cuda3std3__45__cpo5beginE - _ZN39_INTERNAL_e6c0a90e_4_k_cu_a21540e8_29454cuda3std6ranges3__45__cpo9iter_moveE)
_ZN39_INTERNAL_e6c0a90e_4_k_cu_a21540e8_29454cuda3std6ranges3__45__cpo9iter_moveE:
	.zero		1
	.type		_ZN39_INTERNAL_e6c0a90e_4_k_cu_a21540e8_29454cuda3std3__45__cpo5beginE,@object
	.size		_ZN39_INTERNAL_e6c0a90e_4_k_cu_a21540e8_29454cuda3std3__45__cpo5beginE,(_ZN39_INTERNAL_e6c0a90e_4_k_cu_a21540e8_29454cuda3std3__441_GLOBAL__N__e6c0a90e_4_k_cu_a21540e8_29456ignoreE - _ZN39_INTERNAL_e6c0a90e_4_k_cu_a21540e8_29454cuda3std3__45__cpo5beginE)
_ZN39_INTERNAL_e6c0a90e_4_k_cu_a21540e8_29454cuda3std3__45__cpo5beginE:
	.zero		1
	.type		_ZN39_INTERNAL_e6c0a90e_4_k_cu_a21540e8_29454cuda3std3__441_GLOBAL__N__e6c0a90e_4_k_cu_a21540e8_29456ignoreE,@object
	.size		_ZN39_INTERNAL_e6c0a90e_4_k_cu_a21540e8_29454cuda3std3__441_GLOBAL__N__e6c0a90e_4_k_cu_a21540e8_29456ignoreE,(_ZN39_INTERNAL_e6c0a90e_4_k_cu_a21540e8_29454cute7productE - _ZN39_INTERNAL_e6c0a90e_4_k_cu_a21540e8_29454cuda3std3__441_GLOBAL__N__e6c0a90e_4_k_cu_a21540e8_29456ignoreE)
_ZN39_INTERNAL_e6c0a90e_4_k_cu_a21540e8_29454cuda3std3__441_GLOBAL__N__e6c0a90e_4_k_cu_a21540e8_29456ignoreE:
	.zero		1
	.type		_ZN39_INTERNAL_e6c0a90e_4_k_cu_a21540e8_29454cute7productE,@object
	.size		_ZN39_INTERNAL_e6c0a90e_4_k_cu_a21540e8_29454cute7productE,(_ZN39_INTERNAL_e6c0a90e_4_k_cu_a21540e8_29454cuda3std3__45__cpo3endE - _ZN39_INTERNAL_e6c0a90e_4_k_cu_a21540e8_29454cute7productE)
_ZN39_INTERNAL_e6c0a90e_4_k_cu_a21540e8_29454cute7productE:
	.zero		1
	.type		_ZN39_INTERNAL_e6c0a90e_4_k_cu_a21540e8_29454cuda3std3__45__cpo3endE,@object
	.size		_ZN39_INTERNAL_e6c0a90e_4_k_cu_a21540e8_29454cuda3std3__45__cpo3endE,(_ZN39_INTERNAL_e6c0a90e_4_k_cu_a21540e8_29454cuda3std3__419piecewise_constructE - _ZN39_INTERNAL_e6c0a90e_4_k_cu_a21540e8_29454cuda3std3__45__cpo3endE)
_ZN39_INTERNAL_e6c0a90e_4_k_cu_a21540e8_29454cuda3std3__45__cpo3endE:
	.zero		1
	.type		_ZN39_INTERNAL_e6c0a90e_4_k_cu_a21540e8_29454cuda3std3__419piecewise_constructE,@object
	.size		_ZN39_INTERNAL_e6c0a90e_4_k_cu_a21540e8_29454cuda3std3__419piecewise_constructE,(_ZN39_INTERNAL_e6c0a90e_4_k_cu_a21540e8_29454cuda3std3__45__cpo4cendE - _ZN39_INTERNAL_e6c0a90e_4_k_cu_a21540e8_29454cuda3std3__419piecewise_constructE)
_ZN39_INTERNAL_e6c0a90e_4_k_cu_a21540e8_29454cuda3std3__419piecewise_constructE:
	.zero		1
	.type		_ZN39_INTERNAL_e6c0a90e_4_k_cu_a21540e8_29454cuda3std3__45__cpo4cendE,@object
	.size		_ZN39_INTERNAL_e6c0a90e_4_k_cu_a21540e8_29454cuda3std3__45__cpo4cendE,(_ZN39_INTERNAL_e6c0a90e_4_k_cu_a21540e8_29454cuda3std6ranges3__45__cpo4swapE - _ZN39_INTERNAL_e6c0a90e_4_k_cu_a21540e8_29454cuda3std3__45__cpo4cendE)
_ZN39_INTERNAL_e6c0a90e_4_k_cu_a21540e8_29454cuda3std3__45__cpo4cendE:
	.zero		1
	.type		_ZN39_INTERNAL_e6c0a90e_4_k_cu_a21540e8_29454cuda3std6ranges3__45__cpo4swapE,@object
	.size		_ZN39_INTERNAL_e6c0a90e_4_k_cu_a21540e8_29454cuda3std6ranges3__45__cpo4swapE,(.L_10 - _ZN39_INTERNAL_e6c0a90e_4_k_cu_a21540e8_29454cuda3std6ranges3__45__cpo4swapE)
_ZN39_INTERNAL_e6c0a90e_4_k_cu_a21540e8_29454cuda3std6ranges3__45__cpo4swapE:
	.zero		1
.L_10:


//--------------------- .nv.constant0._ZN7cutlass13device_kernelINS_4gemm6kernel13GemmUniversalIN4cute5tupleIJiiiiEEENS1_10collective13CollectiveMmaINS1_35MainloopSm100TmaUmmaWarpSpecializedILi3ELi2ELi2ENS5_IJNS4_1CILi1EEESB_SB_EEEEENS5_IJNSA_ILi128EEENSA_ILi256EEENSA_ILi64EEEEEENS_10bfloat16_tENS5_IJlSB_lEEESI_SJ_NS4_8TiledMMAINS4_8MMA_AtomIJNS4_20SM100_MMA_F16BF16_SSISI_SI_fLi128ELi256ELNS4_4UMMA5MajorE0ELSO_0ELNSN_7ScaleInE0ELSP_0EEEEEENS4_6LayoutISC_NS5_IJNSA_ILi0EEEST_ST_EEEEENS5_IJNS4_10UnderscoreESW_SW_EEEEENS4_13SM90_TMA_LOADENS4_14ComposedLayoutINS4_7SwizzleILi3ELi4ELi3EEENS4_18smem_ptr_flag_bitsILi16EEENSS_INS5_IJNSA_ILi8EEESG_EEENS5_IJSG_SB_EEEEEEEvNS4_8identityESZ_S19_vS1A_EENS_8epilogue10collective18CollectiveEpilogueINS1C_23Sm100TmaWarpSpecializedILi4ELi2ELi64ELb1ELb0EEEJSH_NS5_IJNSS_ISE_SB_EENSS_ISG_SB_EEEEESI_SJ_SI_SJ_NS1C_6fusion15FusionCallbacksIS1G_NS1K_17LinearCombinationISI_fSI_fLNS_15FloatRoundStyleE2EEESH_S1J_JEEENS4_5SM1004TMEM4LOAD26SM100_TMEM_LOAD_32dp32b64xESZ_S19_NS4_39AutoVectorizingCopyWithAssumedAlignmentILi128EEENS4_14SM90_TMA_STOREES19_S1V_S1V_EEEvvEEEEvNT_6ParamsE --------------------------
	.section	.nv.constant0._ZN7cutlass13device_kernelINS_4gemm6kernel13GemmUniversalIN4cute5tupleIJiiiiEEENS1_10collective13CollectiveMmaINS1_35MainloopSm100TmaUmmaWarpSpecializedILi3ELi2ELi2ENS5_IJNS4_1CILi1EEESB_SB_EEEEENS5_IJNSA_ILi128EEENSA_ILi256EEENSA_ILi64EEEEEENS_10bfloat16_tENS5_IJlSB_lEEESI_SJ_NS4_8TiledMMAINS4_8MMA_AtomIJNS4_20SM100_MMA_F16BF16_SSISI_SI_fLi128ELi256ELNS4_4UMMA5MajorE0ELSO_0ELNSN_7ScaleInE0ELSP_0EEEEEENS4_6LayoutISC_NS5_IJNSA_ILi0EEEST_ST_EEEEENS5_IJNS4_10UnderscoreESW_SW_EEEEENS4_13SM90_TMA_LOADENS4_14ComposedLayoutINS4_7SwizzleILi3ELi4ELi3EEENS4_18smem_ptr_flag_bitsILi16EEENSS_INS5_IJNSA_ILi8EEESG_EEENS5_IJSG_SB_EEEEEEEvNS4_8identityESZ_S19_vS1A_EENS_8epilogue10collective18CollectiveEpilogueINS1C_23Sm100TmaWarpSpecializedILi4ELi2ELi64ELb1ELb0EEEJSH_NS5_IJNSS_ISE_SB_EENSS_ISG_SB_EEEEESI_SJ_SI_SJ_NS1C_6fusion15FusionCallbacksIS1G_NS1K_17LinearCombinationISI_fSI_fLNS_15FloatRoundStyleE2EEESH_S1J_JEEENS4_5SM1004TMEM4LOAD26SM100_TMEM_LOAD_32dp32b64xESZ_S19_NS4_39AutoVectorizingCopyWithAssumedAlignmentILi128EEENS4_14SM90_TMA_STOREES19_S1V_S1V_EEEvvEEEEvNT_6ParamsE,"a",@progbits
	.sectionflags	@""
	.align	4
.nv.constant0._ZN7cutlass13device_kernelINS_4gemm6kernel13GemmUniversalIN4cute5tupleIJiiiiEEENS1_10collective13CollectiveMmaINS1_35MainloopSm100TmaUmmaWarpSpecializedILi3ELi2ELi2ENS5_IJNS4_1CILi1EEESB_SB_EEEEENS5_IJNSA_ILi128EEENSA_ILi256EEENSA_ILi64EEEEEENS_10bfloat16_tENS5_IJlSB_lEEESI_SJ_NS4_8TiledMMAINS4_8MMA_AtomIJNS4_20SM100_MMA_F16BF16_SSISI_SI_fLi128ELi256ELNS4_4UMMA5MajorE0ELSO_0ELNSN_7ScaleInE0ELSP_0EEEEEENS4_6LayoutISC_NS5_IJNSA_ILi0EEEST_ST_EEEEENS5_IJNS4_10UnderscoreESW_SW_EEEEENS4_13SM90_TMA_LOADENS4_14ComposedLayoutINS4_7SwizzleILi3ELi4ELi3EEENS4_18smem_ptr_flag_bitsILi16EEENSS_INS5_IJNSA_ILi8EEESG_EEENS5_IJSG_SB_EEEEEEEvNS4_8identityESZ_S19_vS1A_EENS_8epilogue10collective18CollectiveEpilogueINS1C_23Sm100TmaWarpSpecializedILi4ELi2ELi64ELb1ELb0EEEJSH_NS5_IJNSS_ISE_SB_EENSS_ISG_SB_EEEEESI_SJ_SI_SJ_NS1C_6fusion15FusionCallbacksIS1G_NS1K_17LinearCombinationISI_fSI_fLNS_15FloatRoundStyleE2EEESH_S1J_JEEENS4_5SM1004TMEM4LOAD26SM100_TMEM_LOAD_32dp32b64xESZ_S19_NS4_39AutoVectorizingCopyWithAssumedAlignmentILi128EEENS4_14SM90_TMA_STOREES19_S1V_S1V_EEEvvEEEEvNT_6ParamsE:
	.zero		2944


//--------------------- SYMBOLS --------------------------

	.type		.nv.reservedSmem.offset0,@object
	.size		.nv.reservedSmem.offset0,0x4
	.type		.nv.reservedSmem.cap,@object
	.size		.nv.reservedSmem.cap,0x4
	.type		__assertfail,@function
